//
// Generated by NVIDIA NVVM Compiler
//
// Compiler Build ID: CL-36424714
// Cuda compilation tools, release 13.0, V13.0.88
// Based on NVVM 20.0.0
//

.version 9.0
.target sm_100
.address_size 64

	// .globl	_Z19init_longlong_arrayPxxi
.extern .func  (.param .b32 func_retval0) vprintf
(
	.param .b64 vprintf_param_0,
	.param .b64 vprintf_param_1
)
;
.global .align 1 .b8 $str[6] = {37, 108, 108, 100, 32};
.global .align 1 .b8 $str$1[2] = {10};
.global .align 1 .b8 $str$2[10] = {37, 100, 32, 37, 100, 32, 37, 100, 10};
.global .align 1 .b8 $str$3[4] = {37, 100, 32};
.global .align 1 .b8 $str$4[19] = {70, 105, 110, 97, 108, 32, 65, 110, 115, 119, 101, 114, 58, 32, 37, 108, 100, 10};
.extern .shared .align 16 .b8 sh_data[];

.visible .entry _Z19init_longlong_arrayPxxi(
	.param .u64 .ptr .align 1 _Z19init_longlong_arrayPxxi_param_0,
	.param .u64 _Z19init_longlong_arrayPxxi_param_1,
	.param .u32 _Z19init_longlong_arrayPxxi_param_2
)
{
	.reg .pred 	%p<2>;
	.reg .b32 	%r<6>;
	.reg .b64 	%rd<6>;

	ld.param.u64 	%rd1, [_Z19init_longlong_arrayPxxi_param_0];
	ld.param.u64 	%rd2, [_Z19init_longlong_arrayPxxi_param_1];
	ld.param.u32 	%r2, [_Z19init_longlong_arrayPxxi_param_2];
	mov.u32 	%r3, %ctaid.x;
	mov.u32 	%r4, %ntid.x;
	mov.u32 	%r5, %tid.x;
	mad.lo.s32 	%r1, %r3, %r4, %r5;
	setp.ge.s32 	%p1, %r1, %r2;
	@%p1 bra 	$L__BB0_2;
	cvta.to.global.u64 	%rd3, %rd1;
	mul.wide.s32 	%rd4, %r1, 8;
	add.s64 	%rd5, %rd3, %rd4;
	st.global.u64 	[%rd5], %rd2;
$L__BB0_2:
	ret;

}
	// .globl	_Z5printPxi
.visible .entry _Z5printPxi(
	.param .u64 .ptr .align 1 _Z5printPxi_param_0,
	.param .u32 _Z5printPxi_param_1
)
{
	.local .align 8 .b8 	__local_depot1[8];
	.reg .b64 	%SP;
	.reg .b64 	%SPL;
	.reg .pred 	%p<10>;
	.reg .b32 	%r<83>;
	.reg .b64 	%rd<61>;

	mov.u64 	%SPL, __local_depot1;
	cvta.local.u64 	%SP, %SPL;
	ld.param.u64 	%rd9, [_Z5printPxi_param_0];
	ld.param.u32 	%r16, [_Z5printPxi_param_1];
	cvta.to.global.u64 	%rd1, %rd9;
	add.u64 	%rd10, %SP, 0;
	add.u64 	%rd2, %SPL, 0;
	setp.lt.s32 	%p1, %r16, 1;
	@%p1 bra 	$L__BB1_13;
	and.b32  	%r1, %r16, 15;
	setp.lt.u32 	%p2, %r16, 16;
	mov.b32 	%r80, 0;
	@%p2 bra 	$L__BB1_4;
	and.b32  	%r80, %r16, 2147483632;
	neg.s32 	%r78, %r80;
	add.s64 	%rd59, %rd1, 64;
	mov.u64 	%rd12, $str;
$L__BB1_3:
	.pragma "nounroll";
	ld.global.u64 	%rd11, [%rd59+-64];
	st.local.u64 	[%rd2], %rd11;
	cvta.global.u64 	%rd13, %rd12;
	{ // callseq 0, 0
	.param .b64 param0;
	st.param.b64 	[param0], %rd13;
	.param .b64 param1;
	st.param.b64 	[param1], %rd10;
	.param .b32 retval0;
	call.uni (retval0), 
	vprintf, 
	(
	param0, 
	param1
	);
	ld.param.b32 	%r18, [retval0];
	} // callseq 0
	ld.global.u64 	%rd15, [%rd59+-56];
	st.local.u64 	[%rd2], %rd15;
	{ // callseq 1, 0
	.param .b64 param0;
	st.param.b64 	[param0], %rd13;
	.param .b64 param1;
	st.param.b64 	[param1], %rd10;
	.param .b32 retval0;
	call.uni (retval0), 
	vprintf, 
	(
	param0, 
	param1
	);
	ld.param.b32 	%r20, [retval0];
	} // callseq 1
	ld.global.u64 	%rd16, [%rd59+-48];
	st.local.u64 	[%rd2], %rd16;
	{ // callseq 2, 0
	.param .b64 param0;
	st.param.b64 	[param0], %rd13;
	.param .b64 param1;
	st.param.b64 	[param1], %rd10;
	.param .b32 retval0;
	call.uni (retval0), 
	vprintf, 
	(
	param0, 
	param1
	);
	ld.param.b32 	%r22, [retval0];
	} // callseq 2
	ld.global.u64 	%rd17, [%rd59+-40];
	st.local.u64 	[%rd2], %rd17;
	{ // callseq 3, 0
	.param .b64 param0;
	st.param.b64 	[param0], %rd13;
	.param .b64 param1;
	st.param.b64 	[param1], %rd10;
	.param .b32 retval0;
	call.uni (retval0), 
	vprintf, 
	(
	param0, 
	param1
	);
	ld.param.b32 	%r24, [retval0];
	} // callseq 3
	ld.global.u64 	%rd18, [%rd59+-32];
	st.local.u64 	[%rd2], %rd18;
	{ // callseq 4, 0
	.param .b64 param0;
	st.param.b64 	[param0], %rd13;
	.param .b64 param1;
	st.param.b64 	[param1], %rd10;
	.param .b32 retval0;
	call.uni (retval0), 
	vprintf, 
	(
	param0, 
	param1
	);
	ld.param.b32 	%r26, [retval0];
	} // callseq 4
	ld.global.u64 	%rd19, [%rd59+-24];
	st.local.u64 	[%rd2], %rd19;
	{ // callseq 5, 0
	.param .b64 param0;
	st.param.b64 	[param0], %rd13;
	.param .b64 param1;
	st.param.b64 	[param1], %rd10;
	.param .b32 retval0;
	call.uni (retval0), 
	vprintf, 
	(
	param0, 
	param1
	);
	ld.param.b32 	%r28, [retval0];
	} // callseq 5
	ld.global.u64 	%rd20, [%rd59+-16];
	st.local.u64 	[%rd2], %rd20;
	{ // callseq 6, 0
	.param .b64 param0;
	st.param.b64 	[param0], %rd13;
	.param .b64 param1;
	st.param.b64 	[param1], %rd10;
	.param .b32 retval0;
	call.uni (retval0), 
	vprintf, 
	(
	param0, 
	param1
	);
	ld.param.b32 	%r30, [retval0];
	} // callseq 6
	ld.global.u64 	%rd21, [%rd59+-8];
	st.local.u64 	[%rd2], %rd21;
	{ // callseq 7, 0
	.param .b64 param0;
	st.param.b64 	[param0], %rd13;
	.param .b64 param1;
	st.param.b64 	[param1], %rd10;
	.param .b32 retval0;
	call.uni (retval0), 
	vprintf, 
	(
	param0, 
	param1
	);
	ld.param.b32 	%r32, [retval0];
	} // callseq 7
	ld.global.u64 	%rd22, [%rd59];
	st.local.u64 	[%rd2], %rd22;
	{ // callseq 8, 0
	.param .b64 param0;
	st.param.b64 	[param0], %rd13;
	.param .b64 param1;
	st.param.b64 	[param1], %rd10;
	.param .b32 retval0;
	call.uni (retval0), 
	vprintf, 
	(
	param0, 
	param1
	);
	ld.param.b32 	%r34, [retval0];
	} // callseq 8
	ld.global.u64 	%rd23, [%rd59+8];
	st.local.u64 	[%rd2], %rd23;
	{ // callseq 9, 0
	.param .b64 param0;
	st.param.b64 	[param0], %rd13;
	.param .b64 param1;
	st.param.b64 	[param1], %rd10;
	.param .b32 retval0;
	call.uni (retval0), 
	vprintf, 
	(
	param0, 
	param1
	);
	ld.param.b32 	%r36, [retval0];
	} // callseq 9
	ld.global.u64 	%rd24, [%rd59+16];
	st.local.u64 	[%rd2], %rd24;
	{ // callseq 10, 0
	.param .b64 param0;
	st.param.b64 	[param0], %rd13;
	.param .b64 param1;
	st.param.b64 	[param1], %rd10;
	.param .b32 retval0;
	call.uni (retval0), 
	vprintf, 
	(
	param0, 
	param1
	);
	ld.param.b32 	%r38, [retval0];
	} // callseq 10
	ld.global.u64 	%rd25, [%rd59+24];
	st.local.u64 	[%rd2], %rd25;
	{ // callseq 11, 0
	.param .b64 param0;
	st.param.b64 	[param0], %rd13;
	.param .b64 param1;
	st.param.b64 	[param1], %rd10;
	.param .b32 retval0;
	call.uni (retval0), 
	vprintf, 
	(
	param0, 
	param1
	);
	ld.param.b32 	%r40, [retval0];
	} // callseq 11
	ld.global.u64 	%rd26, [%rd59+32];
	st.local.u64 	[%rd2], %rd26;
	{ // callseq 12, 0
	.param .b64 param0;
	st.param.b64 	[param0], %rd13;
	.param .b64 param1;
	st.param.b64 	[param1], %rd10;
	.param .b32 retval0;
	call.uni (retval0), 
	vprintf, 
	(
	param0, 
	param1
	);
	ld.param.b32 	%r42, [retval0];
	} // callseq 12
	ld.global.u64 	%rd27, [%rd59+40];
	st.local.u64 	[%rd2], %rd27;
	{ // callseq 13, 0
	.param .b64 param0;
	st.param.b64 	[param0], %rd13;
	.param .b64 param1;
	st.param.b64 	[param1], %rd10;
	.param .b32 retval0;
	call.uni (retval0), 
	vprintf, 
	(
	param0, 
	param1
	);
	ld.param.b32 	%r44, [retval0];
	} // callseq 13
	ld.global.u64 	%rd28, [%rd59+48];
	st.local.u64 	[%rd2], %rd28;
	{ // callseq 14, 0
	.param .b64 param0;
	st.param.b64 	[param0], %rd13;
	.param .b64 param1;
	st.param.b64 	[param1], %rd10;
	.param .b32 retval0;
	call.uni (retval0), 
	vprintf, 
	(
	param0, 
	param1
	);
	ld.param.b32 	%r46, [retval0];
	} // callseq 14
	ld.global.u64 	%rd29, [%rd59+56];
	st.local.u64 	[%rd2], %rd29;
	{ // callseq 15, 0
	.param .b64 param0;
	st.param.b64 	[param0], %rd13;
	.param .b64 param1;
	st.param.b64 	[param1], %rd10;
	.param .b32 retval0;
	call.uni (retval0), 
	vprintf, 
	(
	param0, 
	param1
	);
	ld.param.b32 	%r48, [retval0];
	} // callseq 15
	add.s32 	%r78, %r78, 16;
	add.s64 	%rd59, %rd59, 128;
	setp.ne.s32 	%p3, %r78, 0;
	@%p3 bra 	$L__BB1_3;
$L__BB1_4:
	setp.eq.s32 	%p4, %r1, 0;
	@%p4 bra 	$L__BB1_13;
	and.b32  	%r7, %r16, 7;
	setp.lt.u32 	%p5, %r1, 8;
	@%p5 bra 	$L__BB1_7;
	mul.wide.u32 	%rd30, %r80, 8;
	add.s64 	%rd31, %rd1, %rd30;
	ld.global.u64 	%rd32, [%rd31];
	st.local.u64 	[%rd2], %rd32;
	mov.u64 	%rd33, $str;
	cvta.global.u64 	%rd34, %rd33;
	add.u64 	%rd35, %SP, 0;
	{ // callseq 16, 0
	.param .b64 param0;
	st.param.b64 	[param0], %rd34;
	.param .b64 param1;
	st.param.b64 	[param1], %rd35;
	.param .b32 retval0;
	call.uni (retval0), 
	vprintf, 
	(
	param0, 
	param1
	);
	ld.param.b32 	%r50, [retval0];
	} // callseq 16
	ld.global.u64 	%rd36, [%rd31+8];
	st.local.u64 	[%rd2], %rd36;
	{ // callseq 17, 0
	.param .b64 param0;
	st.param.b64 	[param0], %rd34;
	.param .b64 param1;
	st.param.b64 	[param1], %rd35;
	.param .b32 retval0;
	call.uni (retval0), 
	vprintf, 
	(
	param0, 
	param1
	);
	ld.param.b32 	%r52, [retval0];
	} // callseq 17
	ld.global.u64 	%rd37, [%rd31+16];
	st.local.u64 	[%rd2], %rd37;
	{ // callseq 18, 0
	.param .b64 param0;
	st.param.b64 	[param0], %rd34;
	.param .b64 param1;
	st.param.b64 	[param1], %rd35;
	.param .b32 retval0;
	call.uni (retval0), 
	vprintf, 
	(
	param0, 
	param1
	);
	ld.param.b32 	%r54, [retval0];
	} // callseq 18
	ld.global.u64 	%rd38, [%rd31+24];
	st.local.u64 	[%rd2], %rd38;
	{ // callseq 19, 0
	.param .b64 param0;
	st.param.b64 	[param0], %rd34;
	.param .b64 param1;
	st.param.b64 	[param1], %rd35;
	.param .b32 retval0;
	call.uni (retval0), 
	vprintf, 
	(
	param0, 
	param1
	);
	ld.param.b32 	%r56, [retval0];
	} // callseq 19
	ld.global.u64 	%rd39, [%rd31+32];
	st.local.u64 	[%rd2], %rd39;
	{ // callseq 20, 0
	.param .b64 param0;
	st.param.b64 	[param0], %rd34;
	.param .b64 param1;
	st.param.b64 	[param1], %rd35;
	.param .b32 retval0;
	call.uni (retval0), 
	vprintf, 
	(
	param0, 
	param1
	);
	ld.param.b32 	%r58, [retval0];
	} // callseq 20
	ld.global.u64 	%rd40, [%rd31+40];
	st.local.u64 	[%rd2], %rd40;
	{ // callseq 21, 0
	.param .b64 param0;
	st.param.b64 	[param0], %rd34;
	.param .b64 param1;
	st.param.b64 	[param1], %rd35;
	.param .b32 retval0;
	call.uni (retval0), 
	vprintf, 
	(
	param0, 
	param1
	);
	ld.param.b32 	%r60, [retval0];
	} // callseq 21
	ld.global.u64 	%rd41, [%rd31+48];
	st.local.u64 	[%rd2], %rd41;
	{ // callseq 22, 0
	.param .b64 param0;
	st.param.b64 	[param0], %rd34;
	.param .b64 param1;
	st.param.b64 	[param1], %rd35;
	.param .b32 retval0;
	call.uni (retval0), 
	vprintf, 
	(
	param0, 
	param1
	);
	ld.param.b32 	%r62, [retval0];
	} // callseq 22
	ld.global.u64 	%rd42, [%rd31+56];
	st.local.u64 	[%rd2], %rd42;
	{ // callseq 23, 0
	.param .b64 param0;
	st.param.b64 	[param0], %rd34;
	.param .b64 param1;
	st.param.b64 	[param1], %rd35;
	.param .b32 retval0;
	call.uni (retval0), 
	vprintf, 
	(
	param0, 
	param1
	);
	ld.param.b32 	%r64, [retval0];
	} // callseq 23
	add.s32 	%r80, %r80, 8;
$L__BB1_7:
	setp.eq.s32 	%p6, %r7, 0;
	@%p6 bra 	$L__BB1_13;
	and.b32  	%r10, %r16, 3;
	setp.lt.u32 	%p7, %r7, 4;
	@%p7 bra 	$L__BB1_10;
	mul.wide.u32 	%rd43, %r80, 8;
	add.s64 	%rd44, %rd1, %rd43;
	ld.global.u64 	%rd45, [%rd44];
	st.local.u64 	[%rd2], %rd45;
	mov.u64 	%rd46, $str;
	cvta.global.u64 	%rd47, %rd46;
	add.u64 	%rd48, %SP, 0;
	{ // callseq 24, 0
	.param .b64 param0;
	st.param.b64 	[param0], %rd47;
	.param .b64 param1;
	st.param.b64 	[param1], %rd48;
	.param .b32 retval0;
	call.uni (retval0), 
	vprintf, 
	(
	param0, 
	param1
	);
	ld.param.b32 	%r66, [retval0];
	} // callseq 24
	ld.global.u64 	%rd49, [%rd44+8];
	st.local.u64 	[%rd2], %rd49;
	{ // callseq 25, 0
	.param .b64 param0;
	st.param.b64 	[param0], %rd47;
	.param .b64 param1;
	st.param.b64 	[param1], %rd48;
	.param .b32 retval0;
	call.uni (retval0), 
	vprintf, 
	(
	param0, 
	param1
	);
	ld.param.b32 	%r68, [retval0];
	} // callseq 25
	ld.global.u64 	%rd50, [%rd44+16];
	st.local.u64 	[%rd2], %rd50;
	{ // callseq 26, 0
	.param .b64 param0;
	st.param.b64 	[param0], %rd47;
	.param .b64 param1;
	st.param.b64 	[param1], %rd48;
	.param .b32 retval0;
	call.uni (retval0), 
	vprintf, 
	(
	param0, 
	param1
	);
	ld.param.b32 	%r70, [retval0];
	} // callseq 26
	ld.global.u64 	%rd51, [%rd44+24];
	st.local.u64 	[%rd2], %rd51;
	{ // callseq 27, 0
	.param .b64 param0;
	st.param.b64 	[param0], %rd47;
	.param .b64 param1;
	st.param.b64 	[param1], %rd48;
	.param .b32 retval0;
	call.uni (retval0), 
	vprintf, 
	(
	param0, 
	param1
	);
	ld.param.b32 	%r72, [retval0];
	} // callseq 27
	add.s32 	%r80, %r80, 4;
$L__BB1_10:
	setp.eq.s32 	%p8, %r10, 0;
	@%p8 bra 	$L__BB1_13;
	mul.wide.u32 	%rd52, %r80, 8;
	add.s64 	%rd60, %rd1, %rd52;
	neg.s32 	%r82, %r10;
	mov.u64 	%rd54, $str;
	add.u64 	%rd56, %SP, 0;
$L__BB1_12:
	.pragma "nounroll";
	ld.global.u64 	%rd53, [%rd60];
	st.local.u64 	[%rd2], %rd53;
	cvta.global.u64 	%rd55, %rd54;
	{ // callseq 28, 0
	.param .b64 param0;
	st.param.b64 	[param0], %rd55;
	.param .b64 param1;
	st.param.b64 	[param1], %rd56;
	.param .b32 retval0;
	call.uni (retval0), 
	vprintf, 
	(
	param0, 
	param1
	);
	ld.param.b32 	%r74, [retval0];
	} // callseq 28
	add.s64 	%rd60, %rd60, 8;
	add.s32 	%r82, %r82, 1;
	setp.ne.s32 	%p9, %r82, 0;
	@%p9 bra 	$L__BB1_12;
$L__BB1_13:
	mov.u64 	%rd57, $str$1;
	cvta.global.u64 	%rd58, %rd57;
	{ // callseq 29, 0
	.param .b64 param0;
	st.param.b64 	[param0], %rd58;
	.param .b64 param1;
	st.param.b64 	[param1], 0;
	.param .b32 retval0;
	call.uni (retval0), 
	vprintf, 
	(
	param0, 
	param1
	);
	ld.param.b32 	%r76, [retval0];
	} // callseq 29
	ret;

}
	// .globl	_Z11clearminidxPxi
.visible .entry _Z11clearminidxPxi(
	.param .u64 .ptr .align 1 _Z11clearminidxPxi_param_0,
	.param .u32 _Z11clearminidxPxi_param_1
)
{
	.reg .pred 	%p<2>;
	.reg .b32 	%r<6>;
	.reg .b64 	%rd<6>;

	ld.param.u64 	%rd1, [_Z11clearminidxPxi_param_0];
	ld.param.u32 	%r2, [_Z11clearminidxPxi_param_1];
	mov.u32 	%r3, %ctaid.x;
	mov.u32 	%r4, %ntid.x;
	mov.u32 	%r5, %tid.x;
	mad.lo.s32 	%r1, %r3, %r4, %r5;
	setp.ge.s32 	%p1, %r1, %r2;
	@%p1 bra 	$L__BB2_2;
	cvta.to.global.u64 	%rd2, %rd1;
	mul.wide.s32 	%rd3, %r1, 8;
	add.s64 	%rd4, %rd2, %rd3;
	mov.b64 	%rd5, 9223372036854775807;
	st.global.u64 	[%rd4], %rd5;
$L__BB2_2:
	ret;

}
	// .globl	_Z4initPii
.visible .entry _Z4initPii(
	.param .u64 .ptr .align 1 _Z4initPii_param_0,
	.param .u32 _Z4initPii_param_1
)
{
	.reg .pred 	%p<2>;
	.reg .b32 	%r<6>;
	.reg .b64 	%rd<5>;

	ld.param.u64 	%rd1, [_Z4initPii_param_0];
	ld.param.u32 	%r2, [_Z4initPii_param_1];
	mov.u32 	%r3, %ctaid.x;
	mov.u32 	%r4, %ntid.x;
	mov.u32 	%r5, %tid.x;
	mad.lo.s32 	%r1, %r3, %r4, %r5;
	setp.ge.s32 	%p1, %r1, %r2;
	@%p1 bra 	$L__BB3_2;
	cvta.to.global.u64 	%rd2, %rd1;
	mul.wide.s32 	%rd3, %r1, 4;
	add.s64 	%rd4, %rd2, %rd3;
	st.global.u32 	[%rd4], %r1;
$L__BB3_2:
	ret;

}
	// .globl	_Z8printMstP4EdgeiPiPl
.visible .entry _Z8printMstP4EdgeiPiPl(
	.param .u64 .ptr .align 1 _Z8printMstP4EdgeiPiPl_param_0,
	.param .u32 _Z8printMstP4EdgeiPiPl_param_1,
	.param .u64 .ptr .align 1 _Z8printMstP4EdgeiPiPl_param_2,
	.param .u64 .ptr .align 1 _Z8printMstP4EdgeiPiPl_param_3
)
{
	.local .align 8 .b8 	__local_depot4[16];
	.reg .b64 	%SP;
	.reg .b64 	%SPL;
	.reg .pred 	%p<18>;
	.reg .b32 	%r<278>;
	.reg .b64 	%rd<72>;

	mov.u64 	%SPL, __local_depot4;
	cvta.local.u64 	%SP, %SPL;
	ld.param.u64 	%rd18, [_Z8printMstP4EdgeiPiPl_param_0];
	ld.param.u32 	%r30, [_Z8printMstP4EdgeiPiPl_param_1];
	ld.param.u64 	%rd20, [_Z8printMstP4EdgeiPiPl_param_2];
	cvta.to.global.u64 	%rd1, %rd18;
	cvta.to.global.u64 	%rd2, %rd20;
	setp.lt.s32 	%p1, %r30, 1;
	@%p1 bra 	$L__BB4_25;
	and.b32  	%r1, %r30, 15;
	setp.lt.u32 	%p2, %r30, 16;
	mov.b32 	%r268, 0;
	@%p2 bra 	$L__BB4_4;
	and.b32  	%r268, %r30, 2147483632;
	neg.s32 	%r272, %r268;
	add.s64 	%rd69, %rd1, 128;
	add.u64 	%rd21, %SP, 0;
	mov.u64 	%rd23, $str$2;
$L__BB4_3:
	.pragma "nounroll";
	ld.global.u32 	%r33, [%rd69+-128];
	ld.global.u32 	%r34, [%rd69+-124];
	ld.global.u32 	%r35, [%rd69+-120];
	cvta.to.local.u64 	%rd22, %rd21;
	st.local.v2.u32 	[%rd22], {%r33, %r34};
	st.local.u32 	[%rd22+8], %r35;
	cvta.global.u64 	%rd24, %rd23;
	{ // callseq 30, 0
	.param .b64 param0;
	st.param.b64 	[param0], %rd24;
	.param .b64 param1;
	st.param.b64 	[param1], %rd21;
	.param .b32 retval0;
	call.uni (retval0), 
	vprintf, 
	(
	param0, 
	param1
	);
	ld.param.b32 	%r36, [retval0];
	} // callseq 30
	ld.global.u32 	%r38, [%rd69+-112];
	ld.global.u32 	%r39, [%rd69+-108];
	ld.global.u32 	%r40, [%rd69+-104];
	st.local.v2.u32 	[%rd22], {%r38, %r39};
	st.local.u32 	[%rd22+8], %r40;
	{ // callseq 31, 0
	.param .b64 param0;
	st.param.b64 	[param0], %rd24;
	.param .b64 param1;
	st.param.b64 	[param1], %rd21;
	.param .b32 retval0;
	call.uni (retval0), 
	vprintf, 
	(
	param0, 
	param1
	);
	ld.param.b32 	%r41, [retval0];
	} // callseq 31
	ld.global.u32 	%r43, [%rd69+-96];
	ld.global.u32 	%r44, [%rd69+-92];
	ld.global.u32 	%r45, [%rd69+-88];
	st.local.v2.u32 	[%rd22], {%r43, %r44};
	st.local.u32 	[%rd22+8], %r45;
	{ // callseq 32, 0
	.param .b64 param0;
	st.param.b64 	[param0], %rd24;
	.param .b64 param1;
	st.param.b64 	[param1], %rd21;
	.param .b32 retval0;
	call.uni (retval0), 
	vprintf, 
	(
	param0, 
	param1
	);
	ld.param.b32 	%r46, [retval0];
	} // callseq 32
	ld.global.u32 	%r48, [%rd69+-80];
	ld.global.u32 	%r49, [%rd69+-76];
	ld.global.u32 	%r50, [%rd69+-72];
	st.local.v2.u32 	[%rd22], {%r48, %r49};
	st.local.u32 	[%rd22+8], %r50;
	{ // callseq 33, 0
	.param .b64 param0;
	st.param.b64 	[param0], %rd24;
	.param .b64 param1;
	st.param.b64 	[param1], %rd21;
	.param .b32 retval0;
	call.uni (retval0), 
	vprintf, 
	(
	param0, 
	param1
	);
	ld.param.b32 	%r51, [retval0];
	} // callseq 33
	ld.global.u32 	%r53, [%rd69+-64];
	ld.global.u32 	%r54, [%rd69+-60];
	ld.global.u32 	%r55, [%rd69+-56];
	st.local.v2.u32 	[%rd22], {%r53, %r54};
	st.local.u32 	[%rd22+8], %r55;
	{ // callseq 34, 0
	.param .b64 param0;
	st.param.b64 	[param0], %rd24;
	.param .b64 param1;
	st.param.b64 	[param1], %rd21;
	.param .b32 retval0;
	call.uni (retval0), 
	vprintf, 
	(
	param0, 
	param1
	);
	ld.param.b32 	%r56, [retval0];
	} // callseq 34
	ld.global.u32 	%r58, [%rd69+-48];
	ld.global.u32 	%r59, [%rd69+-44];
	ld.global.u32 	%r60, [%rd69+-40];
	st.local.v2.u32 	[%rd22], {%r58, %r59};
	st.local.u32 	[%rd22+8], %r60;
	{ // callseq 35, 0
	.param .b64 param0;
	st.param.b64 	[param0], %rd24;
	.param .b64 param1;
	st.param.b64 	[param1], %rd21;
	.param .b32 retval0;
	call.uni (retval0), 
	vprintf, 
	(
	param0, 
	param1
	);
	ld.param.b32 	%r61, [retval0];
	} // callseq 35
	ld.global.u32 	%r63, [%rd69+-32];
	ld.global.u32 	%r64, [%rd69+-28];
	ld.global.u32 	%r65, [%rd69+-24];
	st.local.v2.u32 	[%rd22], {%r63, %r64};
	st.local.u32 	[%rd22+8], %r65;
	{ // callseq 36, 0
	.param .b64 param0;
	st.param.b64 	[param0], %rd24;
	.param .b64 param1;
	st.param.b64 	[param1], %rd21;
	.param .b32 retval0;
	call.uni (retval0), 
	vprintf, 
	(
	param0, 
	param1
	);
	ld.param.b32 	%r66, [retval0];
	} // callseq 36
	ld.global.u32 	%r68, [%rd69+-16];
	ld.global.u32 	%r69, [%rd69+-12];
	ld.global.u32 	%r70, [%rd69+-8];
	st.local.v2.u32 	[%rd22], {%r68, %r69};
	st.local.u32 	[%rd22+8], %r70;
	{ // callseq 37, 0
	.param .b64 param0;
	st.param.b64 	[param0], %rd24;
	.param .b64 param1;
	st.param.b64 	[param1], %rd21;
	.param .b32 retval0;
	call.uni (retval0), 
	vprintf, 
	(
	param0, 
	param1
	);
	ld.param.b32 	%r71, [retval0];
	} // callseq 37
	ld.global.u32 	%r73, [%rd69];
	ld.global.u32 	%r74, [%rd69+4];
	ld.global.u32 	%r75, [%rd69+8];
	st.local.v2.u32 	[%rd22], {%r73, %r74};
	st.local.u32 	[%rd22+8], %r75;
	{ // callseq 38, 0
	.param .b64 param0;
	st.param.b64 	[param0], %rd24;
	.param .b64 param1;
	st.param.b64 	[param1], %rd21;
	.param .b32 retval0;
	call.uni (retval0), 
	vprintf, 
	(
	param0, 
	param1
	);
	ld.param.b32 	%r76, [retval0];
	} // callseq 38
	ld.global.u32 	%r78, [%rd69+16];
	ld.global.u32 	%r79, [%rd69+20];
	ld.global.u32 	%r80, [%rd69+24];
	st.local.v2.u32 	[%rd22], {%r78, %r79};
	st.local.u32 	[%rd22+8], %r80;
	{ // callseq 39, 0
	.param .b64 param0;
	st.param.b64 	[param0], %rd24;
	.param .b64 param1;
	st.param.b64 	[param1], %rd21;
	.param .b32 retval0;
	call.uni (retval0), 
	vprintf, 
	(
	param0, 
	param1
	);
	ld.param.b32 	%r81, [retval0];
	} // callseq 39
	ld.global.u32 	%r83, [%rd69+32];
	ld.global.u32 	%r84, [%rd69+36];
	ld.global.u32 	%r85, [%rd69+40];
	st.local.v2.u32 	[%rd22], {%r83, %r84};
	st.local.u32 	[%rd22+8], %r85;
	{ // callseq 40, 0
	.param .b64 param0;
	st.param.b64 	[param0], %rd24;
	.param .b64 param1;
	st.param.b64 	[param1], %rd21;
	.param .b32 retval0;
	call.uni (retval0), 
	vprintf, 
	(
	param0, 
	param1
	);
	ld.param.b32 	%r86, [retval0];
	} // callseq 40
	ld.global.u32 	%r88, [%rd69+48];
	ld.global.u32 	%r89, [%rd69+52];
	ld.global.u32 	%r90, [%rd69+56];
	st.local.v2.u32 	[%rd22], {%r88, %r89};
	st.local.u32 	[%rd22+8], %r90;
	{ // callseq 41, 0
	.param .b64 param0;
	st.param.b64 	[param0], %rd24;
	.param .b64 param1;
	st.param.b64 	[param1], %rd21;
	.param .b32 retval0;
	call.uni (retval0), 
	vprintf, 
	(
	param0, 
	param1
	);
	ld.param.b32 	%r91, [retval0];
	} // callseq 41
	ld.global.u32 	%r93, [%rd69+64];
	ld.global.u32 	%r94, [%rd69+68];
	ld.global.u32 	%r95, [%rd69+72];
	st.local.v2.u32 	[%rd22], {%r93, %r94};
	st.local.u32 	[%rd22+8], %r95;
	{ // callseq 42, 0
	.param .b64 param0;
	st.param.b64 	[param0], %rd24;
	.param .b64 param1;
	st.param.b64 	[param1], %rd21;
	.param .b32 retval0;
	call.uni (retval0), 
	vprintf, 
	(
	param0, 
	param1
	);
	ld.param.b32 	%r96, [retval0];
	} // callseq 42
	ld.global.u32 	%r98, [%rd69+80];
	ld.global.u32 	%r99, [%rd69+84];
	ld.global.u32 	%r100, [%rd69+88];
	st.local.v2.u32 	[%rd22], {%r98, %r99};
	st.local.u32 	[%rd22+8], %r100;
	{ // callseq 43, 0
	.param .b64 param0;
	st.param.b64 	[param0], %rd24;
	.param .b64 param1;
	st.param.b64 	[param1], %rd21;
	.param .b32 retval0;
	call.uni (retval0), 
	vprintf, 
	(
	param0, 
	param1
	);
	ld.param.b32 	%r101, [retval0];
	} // callseq 43
	ld.global.u32 	%r103, [%rd69+96];
	ld.global.u32 	%r104, [%rd69+100];
	ld.global.u32 	%r105, [%rd69+104];
	st.local.v2.u32 	[%rd22], {%r103, %r104};
	st.local.u32 	[%rd22+8], %r105;
	{ // callseq 44, 0
	.param .b64 param0;
	st.param.b64 	[param0], %rd24;
	.param .b64 param1;
	st.param.b64 	[param1], %rd21;
	.param .b32 retval0;
	call.uni (retval0), 
	vprintf, 
	(
	param0, 
	param1
	);
	ld.param.b32 	%r106, [retval0];
	} // callseq 44
	ld.global.u32 	%r108, [%rd69+112];
	ld.global.u32 	%r109, [%rd69+116];
	ld.global.u32 	%r110, [%rd69+120];
	st.local.v2.u32 	[%rd22], {%r108, %r109};
	st.local.u32 	[%rd22+8], %r110;
	{ // callseq 45, 0
	.param .b64 param0;
	st.param.b64 	[param0], %rd24;
	.param .b64 param1;
	st.param.b64 	[param1], %rd21;
	.param .b32 retval0;
	call.uni (retval0), 
	vprintf, 
	(
	param0, 
	param1
	);
	ld.param.b32 	%r111, [retval0];
	} // callseq 45
	add.s32 	%r272, %r272, 16;
	add.s64 	%rd69, %rd69, 256;
	setp.eq.s32 	%p3, %r272, 0;
	@%p3 bra 	$L__BB4_4;
	bra.uni 	$L__BB4_3;
$L__BB4_4:
	setp.eq.s32 	%p4, %r1, 0;
	@%p4 bra 	$L__BB4_13;
	ld.param.u64 	%rd66, [_Z8printMstP4EdgeiPiPl_param_0];
	cvta.to.global.u64 	%rd4, %rd66;
	add.u64 	%rd25, %SP, 0;
	add.u64 	%rd5, %SPL, 0;
	and.b32  	%r4, %r30, 7;
	setp.lt.u32 	%p5, %r1, 8;
	@%p5 bra 	$L__BB4_7;
	mul.wide.u32 	%rd26, %r268, 16;
	add.s64 	%rd27, %rd4, %rd26;
	ld.global.u32 	%r113, [%rd27];
	ld.global.u32 	%r114, [%rd27+4];
	ld.global.u32 	%r115, [%rd27+8];
	st.local.v2.u32 	[%rd5], {%r113, %r114};
	st.local.u32 	[%rd5+8], %r115;
	mov.u64 	%rd28, $str$2;
	cvta.global.u64 	%rd29, %rd28;
	{ // callseq 46, 0
	.param .b64 param0;
	st.param.b64 	[param0], %rd29;
	.param .b64 param1;
	st.param.b64 	[param1], %rd25;
	.param .b32 retval0;
	call.uni (retval0), 
	vprintf, 
	(
	param0, 
	param1
	);
	ld.param.b32 	%r116, [retval0];
	} // callseq 46
	ld.global.u32 	%r118, [%rd27+16];
	ld.global.u32 	%r119, [%rd27+20];
	ld.global.u32 	%r120, [%rd27+24];
	st.local.v2.u32 	[%rd5], {%r118, %r119};
	st.local.u32 	[%rd5+8], %r120;
	{ // callseq 47, 0
	.param .b64 param0;
	st.param.b64 	[param0], %rd29;
	.param .b64 param1;
	st.param.b64 	[param1], %rd25;
	.param .b32 retval0;
	call.uni (retval0), 
	vprintf, 
	(
	param0, 
	param1
	);
	ld.param.b32 	%r121, [retval0];
	} // callseq 47
	ld.global.u32 	%r123, [%rd27+32];
	ld.global.u32 	%r124, [%rd27+36];
	ld.global.u32 	%r125, [%rd27+40];
	st.local.v2.u32 	[%rd5], {%r123, %r124};
	st.local.u32 	[%rd5+8], %r125;
	{ // callseq 48, 0
	.param .b64 param0;
	st.param.b64 	[param0], %rd29;
	.param .b64 param1;
	st.param.b64 	[param1], %rd25;
	.param .b32 retval0;
	call.uni (retval0), 
	vprintf, 
	(
	param0, 
	param1
	);
	ld.param.b32 	%r126, [retval0];
	} // callseq 48
	ld.global.u32 	%r128, [%rd27+48];
	ld.global.u32 	%r129, [%rd27+52];
	ld.global.u32 	%r130, [%rd27+56];
	st.local.v2.u32 	[%rd5], {%r128, %r129};
	st.local.u32 	[%rd5+8], %r130;
	{ // callseq 49, 0
	.param .b64 param0;
	st.param.b64 	[param0], %rd29;
	.param .b64 param1;
	st.param.b64 	[param1], %rd25;
	.param .b32 retval0;
	call.uni (retval0), 
	vprintf, 
	(
	param0, 
	param1
	);
	ld.param.b32 	%r131, [retval0];
	} // callseq 49
	ld.global.u32 	%r133, [%rd27+64];
	ld.global.u32 	%r134, [%rd27+68];
	ld.global.u32 	%r135, [%rd27+72];
	st.local.v2.u32 	[%rd5], {%r133, %r134};
	st.local.u32 	[%rd5+8], %r135;
	{ // callseq 50, 0
	.param .b64 param0;
	st.param.b64 	[param0], %rd29;
	.param .b64 param1;
	st.param.b64 	[param1], %rd25;
	.param .b32 retval0;
	call.uni (retval0), 
	vprintf, 
	(
	param0, 
	param1
	);
	ld.param.b32 	%r136, [retval0];
	} // callseq 50
	ld.global.u32 	%r138, [%rd27+80];
	ld.global.u32 	%r139, [%rd27+84];
	ld.global.u32 	%r140, [%rd27+88];
	st.local.v2.u32 	[%rd5], {%r138, %r139};
	st.local.u32 	[%rd5+8], %r140;
	{ // callseq 51, 0
	.param .b64 param0;
	st.param.b64 	[param0], %rd29;
	.param .b64 param1;
	st.param.b64 	[param1], %rd25;
	.param .b32 retval0;
	call.uni (retval0), 
	vprintf, 
	(
	param0, 
	param1
	);
	ld.param.b32 	%r141, [retval0];
	} // callseq 51
	ld.global.u32 	%r143, [%rd27+96];
	ld.global.u32 	%r144, [%rd27+100];
	ld.global.u32 	%r145, [%rd27+104];
	st.local.v2.u32 	[%rd5], {%r143, %r144};
	st.local.u32 	[%rd5+8], %r145;
	{ // callseq 52, 0
	.param .b64 param0;
	st.param.b64 	[param0], %rd29;
	.param .b64 param1;
	st.param.b64 	[param1], %rd25;
	.param .b32 retval0;
	call.uni (retval0), 
	vprintf, 
	(
	param0, 
	param1
	);
	ld.param.b32 	%r146, [retval0];
	} // callseq 52
	ld.global.u32 	%r148, [%rd27+112];
	ld.global.u32 	%r149, [%rd27+116];
	ld.global.u32 	%r150, [%rd27+120];
	st.local.v2.u32 	[%rd5], {%r148, %r149};
	st.local.u32 	[%rd5+8], %r150;
	{ // callseq 53, 0
	.param .b64 param0;
	st.param.b64 	[param0], %rd29;
	.param .b64 param1;
	st.param.b64 	[param1], %rd25;
	.param .b32 retval0;
	call.uni (retval0), 
	vprintf, 
	(
	param0, 
	param1
	);
	ld.param.b32 	%r151, [retval0];
	} // callseq 53
	add.s32 	%r268, %r268, 8;
$L__BB4_7:
	setp.eq.s32 	%p6, %r4, 0;
	@%p6 bra 	$L__BB4_13;
	and.b32  	%r7, %r30, 3;
	setp.lt.u32 	%p7, %r4, 4;
	@%p7 bra 	$L__BB4_10;
	mul.wide.u32 	%rd31, %r268, 16;
	add.s64 	%rd32, %rd4, %rd31;
	ld.global.u32 	%r153, [%rd32];
	ld.global.u32 	%r154, [%rd32+4];
	ld.global.u32 	%r155, [%rd32+8];
	st.local.v2.u32 	[%rd5], {%r153, %r154};
	st.local.u32 	[%rd5+8], %r155;
	mov.u64 	%rd33, $str$2;
	cvta.global.u64 	%rd34, %rd33;
	{ // callseq 54, 0
	.param .b64 param0;
	st.param.b64 	[param0], %rd34;
	.param .b64 param1;
	st.param.b64 	[param1], %rd25;
	.param .b32 retval0;
	call.uni (retval0), 
	vprintf, 
	(
	param0, 
	param1
	);
	ld.param.b32 	%r156, [retval0];
	} // callseq 54
	ld.global.u32 	%r158, [%rd32+16];
	ld.global.u32 	%r159, [%rd32+20];
	ld.global.u32 	%r160, [%rd32+24];
	st.local.v2.u32 	[%rd5], {%r158, %r159};
	st.local.u32 	[%rd5+8], %r160;
	{ // callseq 55, 0
	.param .b64 param0;
	st.param.b64 	[param0], %rd34;
	.param .b64 param1;
	st.param.b64 	[param1], %rd25;
	.param .b32 retval0;
	call.uni (retval0), 
	vprintf, 
	(
	param0, 
	param1
	);
	ld.param.b32 	%r161, [retval0];
	} // callseq 55
	ld.global.u32 	%r163, [%rd32+32];
	ld.global.u32 	%r164, [%rd32+36];
	ld.global.u32 	%r165, [%rd32+40];
	st.local.v2.u32 	[%rd5], {%r163, %r164};
	st.local.u32 	[%rd5+8], %r165;
	{ // callseq 56, 0
	.param .b64 param0;
	st.param.b64 	[param0], %rd34;
	.param .b64 param1;
	st.param.b64 	[param1], %rd25;
	.param .b32 retval0;
	call.uni (retval0), 
	vprintf, 
	(
	param0, 
	param1
	);
	ld.param.b32 	%r166, [retval0];
	} // callseq 56
	ld.global.u32 	%r168, [%rd32+48];
	ld.global.u32 	%r169, [%rd32+52];
	ld.global.u32 	%r170, [%rd32+56];
	st.local.v2.u32 	[%rd5], {%r168, %r169};
	st.local.u32 	[%rd5+8], %r170;
	{ // callseq 57, 0
	.param .b64 param0;
	st.param.b64 	[param0], %rd34;
	.param .b64 param1;
	st.param.b64 	[param1], %rd25;
	.param .b32 retval0;
	call.uni (retval0), 
	vprintf, 
	(
	param0, 
	param1
	);
	ld.param.b32 	%r171, [retval0];
	} // callseq 57
	add.s32 	%r268, %r268, 4;
$L__BB4_10:
	setp.eq.s32 	%p8, %r7, 0;
	@%p8 bra 	$L__BB4_13;
	mul.wide.u32 	%rd36, %r268, 16;
	add.s64 	%rd37, %rd36, %rd4;
	add.s64 	%rd68, %rd37, 4;
	neg.s32 	%r271, %r7;
	mov.u64 	%rd38, $str$2;
$L__BB4_12:
	.pragma "nounroll";
	ld.global.u32 	%r173, [%rd68+-4];
	ld.global.u32 	%r174, [%rd68];
	ld.global.u32 	%r175, [%rd68+4];
	st.local.v2.u32 	[%rd5], {%r173, %r174};
	st.local.u32 	[%rd5+8], %r175;
	cvta.global.u64 	%rd39, %rd38;
	{ // callseq 58, 0
	.param .b64 param0;
	st.param.b64 	[param0], %rd39;
	.param .b64 param1;
	st.param.b64 	[param1], %rd25;
	.param .b32 retval0;
	call.uni (retval0), 
	vprintf, 
	(
	param0, 
	param1
	);
	ld.param.b32 	%r176, [retval0];
	} // callseq 58
	add.s64 	%rd68, %rd68, 16;
	add.s32 	%r271, %r271, 1;
	setp.ne.s32 	%p9, %r271, 0;
	@%p9 bra 	$L__BB4_12;
$L__BB4_13:
	setp.lt.u32 	%p10, %r30, 16;
	mov.b32 	%r274, 0;
	@%p10 bra 	$L__BB4_16;
	and.b32  	%r274, %r30, 2147483632;
	neg.s32 	%r273, %r274;
	add.s64 	%rd70, %rd2, 32;
	add.u64 	%rd41, %SP, 0;
	mov.u64 	%rd43, $str$3;
$L__BB4_15:
	.pragma "nounroll";
	ld.global.u32 	%r179, [%rd70+-32];
	cvta.to.local.u64 	%rd42, %rd41;
	st.local.u32 	[%rd42], %r179;
	cvta.global.u64 	%rd44, %rd43;
	{ // callseq 59, 0
	.param .b64 param0;
	st.param.b64 	[param0], %rd44;
	.param .b64 param1;
	st.param.b64 	[param1], %rd41;
	.param .b32 retval0;
	call.uni (retval0), 
	vprintf, 
	(
	param0, 
	param1
	);
	ld.param.b32 	%r180, [retval0];
	} // callseq 59
	ld.global.u32 	%r182, [%rd70+-28];
	st.local.u32 	[%rd42], %r182;
	{ // callseq 60, 0
	.param .b64 param0;
	st.param.b64 	[param0], %rd44;
	.param .b64 param1;
	st.param.b64 	[param1], %rd41;
	.param .b32 retval0;
	call.uni (retval0), 
	vprintf, 
	(
	param0, 
	param1
	);
	ld.param.b32 	%r183, [retval0];
	} // callseq 60
	ld.global.u32 	%r185, [%rd70+-24];
	st.local.u32 	[%rd42], %r185;
	{ // callseq 61, 0
	.param .b64 param0;
	st.param.b64 	[param0], %rd44;
	.param .b64 param1;
	st.param.b64 	[param1], %rd41;
	.param .b32 retval0;
	call.uni (retval0), 
	vprintf, 
	(
	param0, 
	param1
	);
	ld.param.b32 	%r186, [retval0];
	} // callseq 61
	ld.global.u32 	%r188, [%rd70+-20];
	st.local.u32 	[%rd42], %r188;
	{ // callseq 62, 0
	.param .b64 param0;
	st.param.b64 	[param0], %rd44;
	.param .b64 param1;
	st.param.b64 	[param1], %rd41;
	.param .b32 retval0;
	call.uni (retval0), 
	vprintf, 
	(
	param0, 
	param1
	);
	ld.param.b32 	%r189, [retval0];
	} // callseq 62
	ld.global.u32 	%r191, [%rd70+-16];
	st.local.u32 	[%rd42], %r191;
	{ // callseq 63, 0
	.param .b64 param0;
	st.param.b64 	[param0], %rd44;
	.param .b64 param1;
	st.param.b64 	[param1], %rd41;
	.param .b32 retval0;
	call.uni (retval0), 
	vprintf, 
	(
	param0, 
	param1
	);
	ld.param.b32 	%r192, [retval0];
	} // callseq 63
	ld.global.u32 	%r194, [%rd70+-12];
	st.local.u32 	[%rd42], %r194;
	{ // callseq 64, 0
	.param .b64 param0;
	st.param.b64 	[param0], %rd44;
	.param .b64 param1;
	st.param.b64 	[param1], %rd41;
	.param .b32 retval0;
	call.uni (retval0), 
	vprintf, 
	(
	param0, 
	param1
	);
	ld.param.b32 	%r195, [retval0];
	} // callseq 64
	ld.global.u32 	%r197, [%rd70+-8];
	st.local.u32 	[%rd42], %r197;
	{ // callseq 65, 0
	.param .b64 param0;
	st.param.b64 	[param0], %rd44;
	.param .b64 param1;
	st.param.b64 	[param1], %rd41;
	.param .b32 retval0;
	call.uni (retval0), 
	vprintf, 
	(
	param0, 
	param1
	);
	ld.param.b32 	%r198, [retval0];
	} // callseq 65
	ld.global.u32 	%r200, [%rd70+-4];
	st.local.u32 	[%rd42], %r200;
	{ // callseq 66, 0
	.param .b64 param0;
	st.param.b64 	[param0], %rd44;
	.param .b64 param1;
	st.param.b64 	[param1], %rd41;
	.param .b32 retval0;
	call.uni (retval0), 
	vprintf, 
	(
	param0, 
	param1
	);
	ld.param.b32 	%r201, [retval0];
	} // callseq 66
	ld.global.u32 	%r203, [%rd70];
	st.local.u32 	[%rd42], %r203;
	{ // callseq 67, 0
	.param .b64 param0;
	st.param.b64 	[param0], %rd44;
	.param .b64 param1;
	st.param.b64 	[param1], %rd41;
	.param .b32 retval0;
	call.uni (retval0), 
	vprintf, 
	(
	param0, 
	param1
	);
	ld.param.b32 	%r204, [retval0];
	} // callseq 67
	ld.global.u32 	%r206, [%rd70+4];
	st.local.u32 	[%rd42], %r206;
	{ // callseq 68, 0
	.param .b64 param0;
	st.param.b64 	[param0], %rd44;
	.param .b64 param1;
	st.param.b64 	[param1], %rd41;
	.param .b32 retval0;
	call.uni (retval0), 
	vprintf, 
	(
	param0, 
	param1
	);
	ld.param.b32 	%r207, [retval0];
	} // callseq 68
	ld.global.u32 	%r209, [%rd70+8];
	st.local.u32 	[%rd42], %r209;
	{ // callseq 69, 0
	.param .b64 param0;
	st.param.b64 	[param0], %rd44;
	.param .b64 param1;
	st.param.b64 	[param1], %rd41;
	.param .b32 retval0;
	call.uni (retval0), 
	vprintf, 
	(
	param0, 
	param1
	);
	ld.param.b32 	%r210, [retval0];
	} // callseq 69
	ld.global.u32 	%r212, [%rd70+12];
	st.local.u32 	[%rd42], %r212;
	{ // callseq 70, 0
	.param .b64 param0;
	st.param.b64 	[param0], %rd44;
	.param .b64 param1;
	st.param.b64 	[param1], %rd41;
	.param .b32 retval0;
	call.uni (retval0), 
	vprintf, 
	(
	param0, 
	param1
	);
	ld.param.b32 	%r213, [retval0];
	} // callseq 70
	ld.global.u32 	%r215, [%rd70+16];
	st.local.u32 	[%rd42], %r215;
	{ // callseq 71, 0
	.param .b64 param0;
	st.param.b64 	[param0], %rd44;
	.param .b64 param1;
	st.param.b64 	[param1], %rd41;
	.param .b32 retval0;
	call.uni (retval0), 
	vprintf, 
	(
	param0, 
	param1
	);
	ld.param.b32 	%r216, [retval0];
	} // callseq 71
	ld.global.u32 	%r218, [%rd70+20];
	st.local.u32 	[%rd42], %r218;
	{ // callseq 72, 0
	.param .b64 param0;
	st.param.b64 	[param0], %rd44;
	.param .b64 param1;
	st.param.b64 	[param1], %rd41;
	.param .b32 retval0;
	call.uni (retval0), 
	vprintf, 
	(
	param0, 
	param1
	);
	ld.param.b32 	%r219, [retval0];
	} // callseq 72
	ld.global.u32 	%r221, [%rd70+24];
	st.local.u32 	[%rd42], %r221;
	{ // callseq 73, 0
	.param .b64 param0;
	st.param.b64 	[param0], %rd44;
	.param .b64 param1;
	st.param.b64 	[param1], %rd41;
	.param .b32 retval0;
	call.uni (retval0), 
	vprintf, 
	(
	param0, 
	param1
	);
	ld.param.b32 	%r222, [retval0];
	} // callseq 73
	ld.global.u32 	%r224, [%rd70+28];
	st.local.u32 	[%rd42], %r224;
	{ // callseq 74, 0
	.param .b64 param0;
	st.param.b64 	[param0], %rd44;
	.param .b64 param1;
	st.param.b64 	[param1], %rd41;
	.param .b32 retval0;
	call.uni (retval0), 
	vprintf, 
	(
	param0, 
	param1
	);
	ld.param.b32 	%r225, [retval0];
	} // callseq 74
	add.s32 	%r273, %r273, 16;
	add.s64 	%rd70, %rd70, 64;
	setp.ne.s32 	%p11, %r273, 0;
	@%p11 bra 	$L__BB4_15;
$L__BB4_16:
	setp.eq.s32 	%p12, %r1, 0;
	@%p12 bra 	$L__BB4_25;
	add.u64 	%rd45, %SP, 0;
	add.u64 	%rd14, %SPL, 0;
	and.b32  	%r21, %r30, 7;
	setp.lt.u32 	%p13, %r1, 8;
	@%p13 bra 	$L__BB4_19;
	mul.wide.u32 	%rd46, %r274, 4;
	add.s64 	%rd47, %rd2, %rd46;
	ld.global.u32 	%r227, [%rd47];
	st.local.u32 	[%rd14], %r227;
	mov.u64 	%rd48, $str$3;
	cvta.global.u64 	%rd49, %rd48;
	{ // callseq 75, 0
	.param .b64 param0;
	st.param.b64 	[param0], %rd49;
	.param .b64 param1;
	st.param.b64 	[param1], %rd45;
	.param .b32 retval0;
	call.uni (retval0), 
	vprintf, 
	(
	param0, 
	param1
	);
	ld.param.b32 	%r228, [retval0];
	} // callseq 75
	ld.global.u32 	%r230, [%rd47+4];
	st.local.u32 	[%rd14], %r230;
	{ // callseq 76, 0
	.param .b64 param0;
	st.param.b64 	[param0], %rd49;
	.param .b64 param1;
	st.param.b64 	[param1], %rd45;
	.param .b32 retval0;
	call.uni (retval0), 
	vprintf, 
	(
	param0, 
	param1
	);
	ld.param.b32 	%r231, [retval0];
	} // callseq 76
	ld.global.u32 	%r233, [%rd47+8];
	st.local.u32 	[%rd14], %r233;
	{ // callseq 77, 0
	.param .b64 param0;
	st.param.b64 	[param0], %rd49;
	.param .b64 param1;
	st.param.b64 	[param1], %rd45;
	.param .b32 retval0;
	call.uni (retval0), 
	vprintf, 
	(
	param0, 
	param1
	);
	ld.param.b32 	%r234, [retval0];
	} // callseq 77
	ld.global.u32 	%r236, [%rd47+12];
	st.local.u32 	[%rd14], %r236;
	{ // callseq 78, 0
	.param .b64 param0;
	st.param.b64 	[param0], %rd49;
	.param .b64 param1;
	st.param.b64 	[param1], %rd45;
	.param .b32 retval0;
	call.uni (retval0), 
	vprintf, 
	(
	param0, 
	param1
	);
	ld.param.b32 	%r237, [retval0];
	} // callseq 78
	ld.global.u32 	%r239, [%rd47+16];
	st.local.u32 	[%rd14], %r239;
	{ // callseq 79, 0
	.param .b64 param0;
	st.param.b64 	[param0], %rd49;
	.param .b64 param1;
	st.param.b64 	[param1], %rd45;
	.param .b32 retval0;
	call.uni (retval0), 
	vprintf, 
	(
	param0, 
	param1
	);
	ld.param.b32 	%r240, [retval0];
	} // callseq 79
	ld.global.u32 	%r242, [%rd47+20];
	st.local.u32 	[%rd14], %r242;
	{ // callseq 80, 0
	.param .b64 param0;
	st.param.b64 	[param0], %rd49;
	.param .b64 param1;
	st.param.b64 	[param1], %rd45;
	.param .b32 retval0;
	call.uni (retval0), 
	vprintf, 
	(
	param0, 
	param1
	);
	ld.param.b32 	%r243, [retval0];
	} // callseq 80
	ld.global.u32 	%r245, [%rd47+24];
	st.local.u32 	[%rd14], %r245;
	{ // callseq 81, 0
	.param .b64 param0;
	st.param.b64 	[param0], %rd49;
	.param .b64 param1;
	st.param.b64 	[param1], %rd45;
	.param .b32 retval0;
	call.uni (retval0), 
	vprintf, 
	(
	param0, 
	param1
	);
	ld.param.b32 	%r246, [retval0];
	} // callseq 81
	ld.global.u32 	%r248, [%rd47+28];
	st.local.u32 	[%rd14], %r248;
	{ // callseq 82, 0
	.param .b64 param0;
	st.param.b64 	[param0], %rd49;
	.param .b64 param1;
	st.param.b64 	[param1], %rd45;
	.param .b32 retval0;
	call.uni (retval0), 
	vprintf, 
	(
	param0, 
	param1
	);
	ld.param.b32 	%r249, [retval0];
	} // callseq 82
	add.s32 	%r274, %r274, 8;
$L__BB4_19:
	setp.eq.s32 	%p14, %r21, 0;
	@%p14 bra 	$L__BB4_25;
	and.b32  	%r24, %r30, 3;
	setp.lt.u32 	%p15, %r21, 4;
	@%p15 bra 	$L__BB4_22;
	mul.wide.u32 	%rd51, %r274, 4;
	add.s64 	%rd52, %rd2, %rd51;
	ld.global.u32 	%r251, [%rd52];
	st.local.u32 	[%rd14], %r251;
	mov.u64 	%rd53, $str$3;
	cvta.global.u64 	%rd54, %rd53;
	{ // callseq 83, 0
	.param .b64 param0;
	st.param.b64 	[param0], %rd54;
	.param .b64 param1;
	st.param.b64 	[param1], %rd45;
	.param .b32 retval0;
	call.uni (retval0), 
	vprintf, 
	(
	param0, 
	param1
	);
	ld.param.b32 	%r252, [retval0];
	} // callseq 83
	ld.global.u32 	%r254, [%rd52+4];
	st.local.u32 	[%rd14], %r254;
	{ // callseq 84, 0
	.param .b64 param0;
	st.param.b64 	[param0], %rd54;
	.param .b64 param1;
	st.param.b64 	[param1], %rd45;
	.param .b32 retval0;
	call.uni (retval0), 
	vprintf, 
	(
	param0, 
	param1
	);
	ld.param.b32 	%r255, [retval0];
	} // callseq 84
	ld.global.u32 	%r257, [%rd52+8];
	st.local.u32 	[%rd14], %r257;
	{ // callseq 85, 0
	.param .b64 param0;
	st.param.b64 	[param0], %rd54;
	.param .b64 param1;
	st.param.b64 	[param1], %rd45;
	.param .b32 retval0;
	call.uni (retval0), 
	vprintf, 
	(
	param0, 
	param1
	);
	ld.param.b32 	%r258, [retval0];
	} // callseq 85
	ld.global.u32 	%r260, [%rd52+12];
	st.local.u32 	[%rd14], %r260;
	{ // callseq 86, 0
	.param .b64 param0;
	st.param.b64 	[param0], %rd54;
	.param .b64 param1;
	st.param.b64 	[param1], %rd45;
	.param .b32 retval0;
	call.uni (retval0), 
	vprintf, 
	(
	param0, 
	param1
	);
	ld.param.b32 	%r261, [retval0];
	} // callseq 86
	add.s32 	%r274, %r274, 4;
$L__BB4_22:
	setp.eq.s32 	%p16, %r24, 0;
	@%p16 bra 	$L__BB4_25;
	mul.wide.u32 	%rd56, %r274, 4;
	add.s64 	%rd71, %rd2, %rd56;
	neg.s32 	%r277, %r24;
	mov.u64 	%rd57, $str$3;
$L__BB4_24:
	.pragma "nounroll";
	ld.global.u32 	%r263, [%rd71];
	st.local.u32 	[%rd14], %r263;
	cvta.global.u64 	%rd58, %rd57;
	{ // callseq 87, 0
	.param .b64 param0;
	st.param.b64 	[param0], %rd58;
	.param .b64 param1;
	st.param.b64 	[param1], %rd45;
	.param .b32 retval0;
	call.uni (retval0), 
	vprintf, 
	(
	param0, 
	param1
	);
	ld.param.b32 	%r264, [retval0];
	} // callseq 87
	add.s64 	%rd71, %rd71, 4;
	add.s32 	%r277, %r277, 1;
	setp.ne.s32 	%p17, %r277, 0;
	@%p17 bra 	$L__BB4_24;
$L__BB4_25:
	ld.param.u64 	%rd67, [_Z8printMstP4EdgeiPiPl_param_3];
	cvta.to.global.u64 	%rd60, %rd67;
	ld.global.u64 	%rd61, [%rd60];
	add.u64 	%rd62, %SP, 0;
	add.u64 	%rd63, %SPL, 0;
	st.local.u64 	[%rd63], %rd61;
	mov.u64 	%rd64, $str$4;
	cvta.global.u64 	%rd65, %rd64;
	{ // callseq 88, 0
	.param .b64 param0;
	st.param.b64 	[param0], %rd65;
	.param .b64 param1;
	st.param.b64 	[param1], %rd62;
	.param .b32 retval0;
	call.uni (retval0), 
	vprintf, 
	(
	param0, 
	param1
	);
	ld.param.b32 	%r266, [retval0];
	} // callseq 88
	ret;

}
	// .globl	_Z12find_minedgePiS_S_S_iP4EdgeS_S_Px
.visible .entry _Z12find_minedgePiS_S_S_iP4EdgeS_S_Px(
	.param .u64 .ptr .align 1 _Z12find_minedgePiS_S_S_iP4EdgeS_S_Px_param_0,
	.param .u64 .ptr .align 1 _Z12find_minedgePiS_S_S_iP4EdgeS_S_Px_param_1,
	.param .u64 .ptr .align 1 _Z12find_minedgePiS_S_S_iP4EdgeS_S_Px_param_2,
	.param .u64 .ptr .align 1 _Z12find_minedgePiS_S_S_iP4EdgeS_S_Px_param_3,
	.param .u32 _Z12find_minedgePiS_S_S_iP4EdgeS_S_Px_param_4,
	.param .u64 .ptr .align 1 _Z12find_minedgePiS_S_S_iP4EdgeS_S_Px_param_5,
	.param .u64 .ptr .align 1 _Z12find_minedgePiS_S_S_iP4EdgeS_S_Px_param_6,
	.param .u64 .ptr .align 1 _Z12find_minedgePiS_S_S_iP4EdgeS_S_Px_param_7,
	.param .u64 .ptr .align 1 _Z12find_minedgePiS_S_S_iP4EdgeS_S_Px_param_8
)
{
	.reg .pred 	%p<9>;
	.reg .b32 	%r<32>;
	.reg .b64 	%rd<54>;

	ld.param.u64 	%rd16, [_Z12find_minedgePiS_S_S_iP4EdgeS_S_Px_param_0];
	ld.param.u64 	%rd17, [_Z12find_minedgePiS_S_S_iP4EdgeS_S_Px_param_1];
	ld.param.u64 	%rd18, [_Z12find_minedgePiS_S_S_iP4EdgeS_S_Px_param_2];
	ld.param.u64 	%rd19, [_Z12find_minedgePiS_S_S_iP4EdgeS_S_Px_param_3];
	ld.param.u32 	%r16, [_Z12find_minedgePiS_S_S_iP4EdgeS_S_Px_param_4];
	ld.param.u64 	%rd22, [_Z12find_minedgePiS_S_S_iP4EdgeS_S_Px_param_6];
	ld.param.u64 	%rd20, [_Z12find_minedgePiS_S_S_iP4EdgeS_S_Px_param_7];
	ld.param.u64 	%rd21, [_Z12find_minedgePiS_S_S_iP4EdgeS_S_Px_param_8];
	cvta.to.global.u64 	%rd1, %rd22;
	mov.u32 	%r17, %ctaid.x;
	mov.u32 	%r18, %ntid.x;
	mov.u32 	%r19, %tid.x;
	mad.lo.s32 	%r28, %r17, %r18, %r19;
	setp.ge.s32 	%p1, %r28, %r16;
	@%p1 bra 	$L__BB5_11;
	cvt.s64.s32 	%rd2, %r28;
	mul.wide.s32 	%rd23, %r28, 4;
	add.s64 	%rd24, %rd1, %rd23;
	ld.global.u32 	%r27, [%rd24];
	setp.eq.s32 	%p2, %r28, %r27;
	mov.u64 	%rd52, %rd2;
	@%p2 bra 	$L__BB5_4;
	mov.u64 	%rd52, %rd2;
$L__BB5_3:
	shl.b64 	%rd25, %rd52, 2;
	add.s64 	%rd26, %rd1, %rd25;
	mul.wide.s32 	%rd27, %r27, 4;
	add.s64 	%rd28, %rd1, %rd27;
	ld.global.u32 	%r28, [%rd28];
	atom.global.exch.b32 	%r20, [%rd26], %r28;
	cvt.s64.s32 	%rd52, %r28;
	mul.wide.s32 	%rd29, %r28, 4;
	add.s64 	%rd30, %rd1, %rd29;
	ld.global.u32 	%r27, [%rd30];
	setp.ne.s32 	%p3, %r28, %r27;
	@%p3 bra 	$L__BB5_3;
$L__BB5_4:
	cvta.to.global.u64 	%rd31, %rd16;
	shl.b64 	%rd32, %rd2, 2;
	add.s64 	%rd6, %rd31, %rd32;
	cvta.to.global.u64 	%rd33, %rd17;
	add.s64 	%rd7, %rd33, %rd32;
	ld.global.u32 	%r21, [%rd7];
	setp.lt.s32 	%p4, %r21, 1;
	@%p4 bra 	$L__BB5_11;
	ld.global.u32 	%r29, [%rd6];
	cvta.to.global.u64 	%rd34, %rd21;
	shl.b64 	%rd35, %rd52, 3;
	add.s64 	%rd8, %rd34, %rd35;
	cvta.to.global.u64 	%rd9, %rd18;
	cvta.to.global.u64 	%rd10, %rd19;
	cvta.to.global.u64 	%rd11, %rd20;
$L__BB5_6:
	cvt.s64.s32 	%rd36, %r29;
	mul.wide.s32 	%rd37, %r29, 4;
	add.s64 	%rd38, %rd9, %rd37;
	ld.global.u32 	%r31, [%rd38];
	add.s64 	%rd39, %rd10, %rd37;
	ld.global.u32 	%rd40, [%rd39];
	shl.b64 	%rd41, %rd40, 32;
	or.b64  	%rd12, %rd41, %rd36;
	cvt.s64.s32 	%rd53, %r31;
	mul.wide.s32 	%rd42, %r31, 4;
	add.s64 	%rd43, %rd1, %rd42;
	ld.global.u32 	%r30, [%rd43];
	setp.eq.s32 	%p5, %r31, %r30;
	@%p5 bra 	$L__BB5_8;
$L__BB5_7:
	shl.b64 	%rd44, %rd53, 2;
	add.s64 	%rd45, %rd1, %rd44;
	mul.wide.s32 	%rd46, %r30, 4;
	add.s64 	%rd47, %rd1, %rd46;
	ld.global.u32 	%r31, [%rd47];
	atom.global.exch.b32 	%r22, [%rd45], %r31;
	cvt.s64.s32 	%rd53, %r31;
	mul.wide.s32 	%rd48, %r31, 4;
	add.s64 	%rd49, %rd1, %rd48;
	ld.global.u32 	%r30, [%rd49];
	setp.ne.s32 	%p6, %r31, %r30;
	@%p6 bra 	$L__BB5_7;
$L__BB5_8:
	setp.eq.s32 	%p7, %r31, %r28;
	@%p7 bra 	$L__BB5_10;
	atom.global.min.u64 	%rd50, [%rd8], %rd12;
	mov.b32 	%r23, 1;
	st.global.u32 	[%rd11], %r23;
$L__BB5_10:
	add.s32 	%r29, %r29, 1;
	ld.global.u32 	%r24, [%rd6];
	ld.global.u32 	%r25, [%rd7];
	add.s32 	%r26, %r25, %r24;
	setp.lt.s32 	%p8, %r29, %r26;
	@%p8 bra 	$L__BB5_6;
$L__BB5_11:
	ret;

}
	// .globl	_Z17construct_minedgeP4EdgePxiPiS2_S2_S2_S2_
.visible .entry _Z17construct_minedgeP4EdgePxiPiS2_S2_S2_S2_(
	.param .u64 .ptr .align 1 _Z17construct_minedgeP4EdgePxiPiS2_S2_S2_S2__param_0,
	.param .u64 .ptr .align 1 _Z17construct_minedgeP4EdgePxiPiS2_S2_S2_S2__param_1,
	.param .u32 _Z17construct_minedgeP4EdgePxiPiS2_S2_S2_S2__param_2,
	.param .u64 .ptr .align 1 _Z17construct_minedgeP4EdgePxiPiS2_S2_S2_S2__param_3,
	.param .u64 .ptr .align 1 _Z17construct_minedgeP4EdgePxiPiS2_S2_S2_S2__param_4,
	.param .u64 .ptr .align 1 _Z17construct_minedgeP4EdgePxiPiS2_S2_S2_S2__param_5,
	.param .u64 .ptr .align 1 _Z17construct_minedgeP4EdgePxiPiS2_S2_S2_S2__param_6,
	.param .u64 .ptr .align 1 _Z17construct_minedgeP4EdgePxiPiS2_S2_S2_S2__param_7
)
{
	.reg .pred 	%p<3>;
	.reg .b32 	%r<9>;
	.reg .b64 	%rd<21>;

	ld.param.u64 	%rd2, [_Z17construct_minedgeP4EdgePxiPiS2_S2_S2_S2__param_0];
	ld.param.u64 	%rd3, [_Z17construct_minedgeP4EdgePxiPiS2_S2_S2_S2__param_1];
	ld.param.u32 	%r2, [_Z17construct_minedgeP4EdgePxiPiS2_S2_S2_S2__param_2];
	ld.param.u64 	%rd4, [_Z17construct_minedgeP4EdgePxiPiS2_S2_S2_S2__param_5];
	ld.param.u64 	%rd5, [_Z17construct_minedgeP4EdgePxiPiS2_S2_S2_S2__param_6];
	ld.param.u64 	%rd6, [_Z17construct_minedgeP4EdgePxiPiS2_S2_S2_S2__param_7];
	mov.u32 	%r3, %ctaid.x;
	mov.u32 	%r4, %ntid.x;
	mov.u32 	%r5, %tid.x;
	mad.lo.s32 	%r1, %r3, %r4, %r5;
	setp.ge.s32 	%p1, %r1, %r2;
	@%p1 bra 	$L__BB6_3;
	cvta.to.global.u64 	%rd7, %rd3;
	mul.wide.s32 	%rd8, %r1, 8;
	add.s64 	%rd9, %rd7, %rd8;
	ld.global.u64 	%rd1, [%rd9];
	setp.eq.s64 	%p2, %rd1, 9223372036854775807;
	@%p2 bra 	$L__BB6_3;
	shl.b64 	%rd10, %rd1, 32;
	shr.s64 	%rd11, %rd10, 30;
	cvta.to.global.u64 	%rd12, %rd6;
	add.s64 	%rd13, %rd12, %rd11;
	ld.global.u32 	%r6, [%rd13];
	cvta.to.global.u64 	%rd14, %rd2;
	mul.wide.s32 	%rd15, %r1, 16;
	add.s64 	%rd16, %rd14, %rd15;
	st.global.u32 	[%rd16], %r6;
	cvta.to.global.u64 	%rd17, %rd4;
	add.s64 	%rd18, %rd17, %rd11;
	ld.global.u32 	%r7, [%rd18];
	st.global.u32 	[%rd16+4], %r7;
	cvta.to.global.u64 	%rd19, %rd5;
	add.s64 	%rd20, %rd19, %rd11;
	ld.global.u32 	%r8, [%rd20];
	st.global.u32 	[%rd16+8], %r8;
$L__BB6_3:
	ret;

}
	// .globl	_Z10removeEdgeiP4EdgePl
.visible .entry _Z10removeEdgeiP4EdgePl(
	.param .u32 _Z10removeEdgeiP4EdgePl_param_0,
	.param .u64 .ptr .align 1 _Z10removeEdgeiP4EdgePl_param_1,
	.param .u64 .ptr .align 1 _Z10removeEdgeiP4EdgePl_param_2
)
{
	.reg .pred 	%p<29>;
	.reg .b32 	%r<57>;
	.reg .b64 	%rd<30>;

	ld.param.u32 	%r20, [_Z10removeEdgeiP4EdgePl_param_0];
	ld.param.u64 	%rd11, [_Z10removeEdgeiP4EdgePl_param_1];
	ld.param.u64 	%rd10, [_Z10removeEdgeiP4EdgePl_param_2];
	cvta.to.global.u64 	%rd1, %rd11;
	mov.u32 	%r21, %ctaid.x;
	mov.u32 	%r22, %ntid.x;
	mov.u32 	%r23, %tid.x;
	mad.lo.s32 	%r1, %r21, %r22, %r23;
	setp.ge.s32 	%p1, %r1, %r20;
	@%p1 bra 	$L__BB7_26;
	setp.lt.s32 	%p2, %r20, 1;
	@%p2 bra 	$L__BB7_23;
	mul.wide.s32 	%rd12, %r1, 16;
	add.s64 	%rd13, %rd1, %rd12;
	add.s64 	%rd2, %rd13, 4;
	and.b32  	%r2, %r20, 3;
	setp.lt.u32 	%p3, %r20, 4;
	mov.b32 	%r55, 0;
	@%p3 bra 	$L__BB7_17;
	and.b32  	%r55, %r20, 2147483644;
	neg.s32 	%r51, %r55;
	add.s64 	%rd28, %rd1, 32;
$L__BB7_4:
	ld.global.u32 	%r6, [%rd28+-32];
	ld.global.u32 	%r52, [%rd2];
	setp.ne.s32 	%p4, %r6, %r52;
	@%p4 bra 	$L__BB7_7;
	ld.global.u32 	%r25, [%rd28+-28];
	ld.global.u32 	%r26, [%rd2+-4];
	setp.ne.s32 	%p5, %r25, %r26;
	setp.le.s32 	%p6, %r26, %r6;
	or.pred  	%p7, %p5, %p6;
	mov.u32 	%r52, %r6;
	@%p7 bra 	$L__BB7_7;
	mov.b32 	%r27, -1;
	st.global.u32 	[%rd28+-32], %r27;
	st.global.u32 	[%rd28+-28], %r27;
	mov.b32 	%r28, 0;
	st.global.u32 	[%rd28+-24], %r28;
	ld.global.u32 	%r52, [%rd2];
$L__BB7_7:
	ld.global.u32 	%r29, [%rd28+-16];
	setp.ne.s32 	%p8, %r29, %r52;
	@%p8 bra 	$L__BB7_10;
	ld.global.u32 	%r30, [%rd28+-12];
	ld.global.u32 	%r31, [%rd2+-4];
	setp.ne.s32 	%p9, %r30, %r31;
	setp.le.s32 	%p10, %r31, %r52;
	or.pred  	%p11, %p9, %p10;
	@%p11 bra 	$L__BB7_10;
	mov.b32 	%r32, -1;
	st.global.u32 	[%rd28+-16], %r32;
	st.global.u32 	[%rd28+-12], %r32;
	mov.b32 	%r33, 0;
	st.global.u32 	[%rd28+-8], %r33;
	ld.global.u32 	%r52, [%rd2];
$L__BB7_10:
	ld.global.u32 	%r34, [%rd28];
	setp.ne.s32 	%p12, %r34, %r52;
	@%p12 bra 	$L__BB7_13;
	ld.global.u32 	%r35, [%rd28+4];
	ld.global.u32 	%r36, [%rd2+-4];
	setp.ne.s32 	%p13, %r35, %r36;
	setp.le.s32 	%p14, %r36, %r52;
	or.pred  	%p15, %p13, %p14;
	@%p15 bra 	$L__BB7_13;
	mov.b32 	%r37, -1;
	st.global.u32 	[%rd28], %r37;
	st.global.u32 	[%rd28+4], %r37;
	mov.b32 	%r38, 0;
	st.global.u32 	[%rd28+8], %r38;
	ld.global.u32 	%r52, [%rd2];
$L__BB7_13:
	ld.global.u32 	%r39, [%rd28+16];
	setp.ne.s32 	%p16, %r39, %r52;
	@%p16 bra 	$L__BB7_16;
	ld.global.u32 	%r40, [%rd28+20];
	ld.global.u32 	%r41, [%rd2+-4];
	setp.ne.s32 	%p17, %r40, %r41;
	setp.le.s32 	%p18, %r41, %r52;
	or.pred  	%p19, %p17, %p18;
	@%p19 bra 	$L__BB7_16;
	mov.b32 	%r42, -1;
	st.global.u32 	[%rd28+16], %r42;
	st.global.u32 	[%rd28+20], %r42;
	mov.b32 	%r43, 0;
	st.global.u32 	[%rd28+24], %r43;
$L__BB7_16:
	add.s32 	%r51, %r51, 4;
	add.s64 	%rd28, %rd28, 64;
	setp.ne.s32 	%p20, %r51, 0;
	@%p20 bra 	$L__BB7_4;
$L__BB7_17:
	setp.eq.s32 	%p21, %r2, 0;
	@%p21 bra 	$L__BB7_23;
	mul.wide.u32 	%rd14, %r55, 16;
	add.s64 	%rd15, %rd14, %rd1;
	add.s64 	%rd29, %rd15, 4;
	neg.s32 	%r56, %r2;
$L__BB7_19:
	.pragma "nounroll";
	ld.global.u32 	%r18, [%rd29+-4];
	ld.global.u32 	%r44, [%rd2];
	setp.ne.s32 	%p22, %r18, %r44;
	@%p22 bra 	$L__BB7_22;
	ld.global.u32 	%r45, [%rd29];
	ld.global.u32 	%r46, [%rd2+-4];
	setp.ne.s32 	%p23, %r45, %r46;
	setp.le.s32 	%p24, %r45, %r18;
	or.pred  	%p25, %p23, %p24;
	@%p25 bra 	$L__BB7_22;
	mov.b32 	%r47, -1;
	st.global.u32 	[%rd29+-4], %r47;
	st.global.u32 	[%rd29], %r47;
	mov.b32 	%r48, 0;
	st.global.u32 	[%rd29+4], %r48;
$L__BB7_22:
	add.s64 	%rd29, %rd29, 16;
	add.s32 	%r56, %r56, 1;
	setp.ne.s32 	%p26, %r56, 0;
	@%p26 bra 	$L__BB7_19;
$L__BB7_23:
	mul.wide.s32 	%rd16, %r1, 16;
	add.s64 	%rd9, %rd1, %rd16;
	ld.global.u32 	%r49, [%rd9];
	setp.eq.s32 	%p27, %r49, -1;
	@%p27 bra 	$L__BB7_26;
	ld.global.u32 	%r50, [%rd9+4];
	setp.eq.s32 	%p28, %r50, -1;
	@%p28 bra 	$L__BB7_26;
	cvta.to.global.u64 	%rd17, %rd10;
	ld.global.s32 	%rd18, [%rd9+8];
	atom.global.add.u64 	%rd19, [%rd17], %rd18;
	ld.global.u64 	%rd20, [%rd17];
	mul.hi.s64 	%rd21, %rd20, -8543223828751151131;
	add.s64 	%rd22, %rd21, %rd20;
	shr.u64 	%rd23, %rd22, 63;
	shr.s64 	%rd24, %rd22, 29;
	add.s64 	%rd25, %rd24, %rd23;
	mul.lo.s64 	%rd26, %rd25, 1000000007;
	sub.s64 	%rd27, %rd20, %rd26;
	st.global.u64 	[%rd17], %rd27;
$L__BB7_26:
	ret;

}
	// .globl	_Z13markComponentiP4EdgePiS1_S1_
.visible .entry _Z13markComponentiP4EdgePiS1_S1_(
	.param .u32 _Z13markComponentiP4EdgePiS1_S1__param_0,
	.param .u64 .ptr .align 1 _Z13markComponentiP4EdgePiS1_S1__param_1,
	.param .u64 .ptr .align 1 _Z13markComponentiP4EdgePiS1_S1__param_2,
	.param .u64 .ptr .align 1 _Z13markComponentiP4EdgePiS1_S1__param_3,
	.param .u64 .ptr .align 1 _Z13markComponentiP4EdgePiS1_S1__param_4
)
{
	.reg .pred 	%p<20>;
	.reg .b32 	%r<48>;
	.reg .b64 	%rd<59>;

	ld.param.u32 	%r24, [_Z13markComponentiP4EdgePiS1_S1__param_0];
	ld.param.u64 	%rd23, [_Z13markComponentiP4EdgePiS1_S1__param_1];
	ld.param.u64 	%rd26, [_Z13markComponentiP4EdgePiS1_S1__param_2];
	ld.param.u64 	%rd24, [_Z13markComponentiP4EdgePiS1_S1__param_3];
	ld.param.u64 	%rd25, [_Z13markComponentiP4EdgePiS1_S1__param_4];
	cvta.to.global.u64 	%rd1, %rd26;
	mov.u32 	%r25, %ctaid.x;
	mov.u32 	%r26, %ntid.x;
	mov.u32 	%r27, %tid.x;
	mad.lo.s32 	%r1, %r25, %r26, %r27;
	setp.ge.s32 	%p1, %r1, %r24;
	@%p1 bra 	$L__BB8_16;
	cvta.to.global.u64 	%rd27, %rd23;
	mul.wide.s32 	%rd28, %r1, 16;
	add.s64 	%rd29, %rd27, %rd28;
	ld.global.u32 	%r2, [%rd29];
	ld.global.u32 	%r3, [%rd29+4];
	cvt.s64.s32 	%rd2, %r3;
	cvt.s64.s32 	%rd3, %r2;
	mul.wide.s32 	%rd30, %r2, 4;
	add.s64 	%rd4, %rd1, %rd30;
	ld.global.u32 	%r41, [%rd4];
	setp.eq.s32 	%p2, %r2, %r41;
	mov.u32 	%r40, %r2;
	mov.u64 	%rd53, %rd3;
	@%p2 bra 	$L__BB8_2;
	bra.uni 	$L__BB8_17;
$L__BB8_2:
	shl.b64 	%rd37, %rd2, 2;
	add.s64 	%rd5, %rd1, %rd37;
	ld.global.u32 	%r42, [%rd5];
	setp.eq.s32 	%p4, %r3, %r42;
	mov.u64 	%rd54, %rd2;
	mov.u32 	%r43, %r3;
	@%p4 bra 	$L__BB8_4;
$L__BB8_3:
	shl.b64 	%rd38, %rd54, 2;
	add.s64 	%rd39, %rd1, %rd38;
	mul.wide.s32 	%rd40, %r42, 4;
	add.s64 	%rd41, %rd1, %rd40;
	ld.global.u32 	%r43, [%rd41];
	atom.global.exch.b32 	%r29, [%rd39], %r43;
	cvt.s64.s32 	%rd54, %r43;
	mul.wide.s32 	%rd42, %r43, 4;
	add.s64 	%rd43, %rd1, %rd42;
	ld.global.u32 	%r42, [%rd43];
	setp.ne.s32 	%p5, %r43, %r42;
	@%p5 bra 	$L__BB8_3;
$L__BB8_4:
	setp.eq.s32 	%p6, %r2, -1;
	setp.eq.s32 	%p7, %r3, -1;
	or.pred  	%p8, %p6, %p7;
	setp.eq.s32 	%p9, %r40, %r43;
	or.pred  	%p10, %p8, %p9;
	@%p10 bra 	$L__BB8_16;
	cvta.to.global.u64 	%rd10, %rd25;
$L__BB8_6:
	ld.global.u32 	%r45, [%rd4];
	setp.eq.s32 	%p11, %r2, %r45;
	mov.u32 	%r15, %r2;
	mov.u64 	%rd55, %rd3;
	mov.u64 	%rd56, %rd4;
	@%p11 bra 	$L__BB8_7;
	bra.uni 	$L__BB8_18;
$L__BB8_7:
	ld.global.u32 	%r46, [%rd5];
	setp.eq.s32 	%p13, %r3, %r46;
	mov.u64 	%rd57, %rd5;
	mov.u32 	%r47, %r3;
	mov.u64 	%rd58, %rd2;
	@%p13 bra 	$L__BB8_9;
$L__BB8_8:
	mul.wide.s32 	%rd47, %r46, 4;
	add.s64 	%rd48, %rd1, %rd47;
	ld.global.u32 	%r47, [%rd48];
	atom.global.exch.b32 	%r31, [%rd57], %r47;
	cvt.s64.s32 	%rd58, %r47;
	mul.wide.s32 	%rd49, %r47, 4;
	add.s64 	%rd57, %rd1, %rd49;
	ld.global.u32 	%r46, [%rd57];
	setp.ne.s32 	%p14, %r47, %r46;
	@%p14 bra 	$L__BB8_8;
$L__BB8_9:
	setp.eq.s32 	%p15, %r15, %r47;
	@%p15 bra 	$L__BB8_15;
	shl.b64 	%rd50, %rd55, 2;
	add.s64 	%rd21, %rd10, %rd50;
	ld.global.u32 	%r32, [%rd21];
	shl.b64 	%rd51, %rd58, 2;
	add.s64 	%rd22, %rd10, %rd51;
	ld.global.u32 	%r33, [%rd22];
	setp.ge.s32 	%p16, %r32, %r33;
	@%p16 bra 	$L__BB8_12;
	atom.relaxed.global.cas.b32 	%r38, [%rd56], %r15, %r47;
	setp.eq.s32 	%p19, %r38, %r15;
	@%p19 bra 	$L__BB8_15;
	bra.uni 	$L__BB8_6;
$L__BB8_12:
	atom.relaxed.global.cas.b32 	%r34, [%rd57], %r47, %r15;
	setp.ne.s32 	%p17, %r34, %r47;
	@%p17 bra 	$L__BB8_6;
	ld.global.u32 	%r35, [%rd21];
	ld.global.u32 	%r36, [%rd22];
	setp.ne.s32 	%p18, %r35, %r36;
	@%p18 bra 	$L__BB8_15;
	atom.global.add.u32 	%r37, [%rd21], 1;
$L__BB8_15:
	cvta.to.global.u64 	%rd52, %rd24;
	mov.b32 	%r39, 1;
	st.global.u32 	[%rd52], %r39;
$L__BB8_16:
	ret;
$L__BB8_17:
	shl.b64 	%rd31, %rd53, 2;
	add.s64 	%rd32, %rd1, %rd31;
	mul.wide.s32 	%rd33, %r41, 4;
	add.s64 	%rd34, %rd1, %rd33;
	ld.global.u32 	%r40, [%rd34];
	atom.global.exch.b32 	%r28, [%rd32], %r40;
	cvt.s64.s32 	%rd53, %r40;
	mul.wide.s32 	%rd35, %r40, 4;
	add.s64 	%rd36, %rd1, %rd35;
	ld.global.u32 	%r41, [%rd36];
	setp.eq.s32 	%p3, %r40, %r41;
	@%p3 bra 	$L__BB8_2;
	bra.uni 	$L__BB8_17;
$L__BB8_18:
	mul.wide.s32 	%rd44, %r45, 4;
	add.s64 	%rd45, %rd1, %rd44;
	ld.global.u32 	%r15, [%rd45];
	atom.global.exch.b32 	%r30, [%rd56], %r15;
	cvt.s64.s32 	%rd55, %r15;
	mul.wide.s32 	%rd46, %r15, 4;
	add.s64 	%rd56, %rd1, %rd46;
	ld.global.u32 	%r45, [%rd56];
	setp.eq.s32 	%p12, %r15, %r45;
	@%p12 bra 	$L__BB8_7;
	bra.uni 	$L__BB8_18;

}
	// .globl	_Z5clearP4Edgei
.visible .entry _Z5clearP4Edgei(
	.param .u64 .ptr .align 1 _Z5clearP4Edgei_param_0,
	.param .u32 _Z5clearP4Edgei_param_1
)
{
	.reg .pred 	%p<2>;
	.reg .b32 	%r<8>;
	.reg .b64 	%rd<5>;

	ld.param.u64 	%rd1, [_Z5clearP4Edgei_param_0];
	ld.param.u32 	%r2, [_Z5clearP4Edgei_param_1];
	mov.u32 	%r3, %ctaid.x;
	mov.u32 	%r4, %ntid.x;
	mov.u32 	%r5, %tid.x;
	mad.lo.s32 	%r1, %r3, %r4, %r5;
	setp.ge.s32 	%p1, %r1, %r2;
	@%p1 bra 	$L__BB9_2;
	cvta.to.global.u64 	%rd2, %rd1;
	mul.wide.s32 	%rd3, %r1, 16;
	add.s64 	%rd4, %rd2, %rd3;
	mov.b32 	%r6, -1;
	st.global.u32 	[%rd4], %r6;
	st.global.u32 	[%rd4+4], %r6;
	mov.b32 	%r7, 0;
	st.global.u32 	[%rd4+8], %r7;
$L__BB9_2:
	ret;

}
	// .globl	_Z9build_CSRPiS_S_S_S_P4Edgei
.visible .entry _Z9build_CSRPiS_S_S_S_P4Edgei(
	.param .u64 .ptr .align 1 _Z9build_CSRPiS_S_S_S_P4Edgei_param_0,
	.param .u64 .ptr .align 1 _Z9build_CSRPiS_S_S_S_P4Edgei_param_1,
	.param .u64 .ptr .align 1 _Z9build_CSRPiS_S_S_S_P4Edgei_param_2,
	.param .u64 .ptr .align 1 _Z9build_CSRPiS_S_S_S_P4Edgei_param_3,
	.param .u64 .ptr .align 1 _Z9build_CSRPiS_S_S_S_P4Edgei_param_4,
	.param .u64 .ptr .align 1 _Z9build_CSRPiS_S_S_S_P4Edgei_param_5,
	.param .u32 _Z9build_CSRPiS_S_S_S_P4Edgei_param_6
)
{
	.reg .pred 	%p<2>;
	.reg .b32 	%r<13>;
	.reg .b64 	%rd<25>;

	ld.param.u64 	%rd1, [_Z9build_CSRPiS_S_S_S_P4Edgei_param_0];
	ld.param.u64 	%rd2, [_Z9build_CSRPiS_S_S_S_P4Edgei_param_2];
	ld.param.u64 	%rd3, [_Z9build_CSRPiS_S_S_S_P4Edgei_param_3];
	ld.param.u64 	%rd4, [_Z9build_CSRPiS_S_S_S_P4Edgei_param_4];
	ld.param.u64 	%rd5, [_Z9build_CSRPiS_S_S_S_P4Edgei_param_5];
	ld.param.u32 	%r2, [_Z9build_CSRPiS_S_S_S_P4Edgei_param_6];
	mov.u32 	%r3, %ctaid.x;
	mov.u32 	%r4, %ntid.x;
	mov.u32 	%r5, %tid.x;
	mad.lo.s32 	%r1, %r3, %r4, %r5;
	setp.ge.s32 	%p1, %r1, %r2;
	@%p1 bra 	$L__BB10_2;
	cvta.to.global.u64 	%rd6, %rd5;
	cvta.to.global.u64 	%rd7, %rd1;
	cvta.to.global.u64 	%rd8, %rd4;
	cvta.to.global.u64 	%rd9, %rd2;
	cvta.to.global.u64 	%rd10, %rd3;
	mul.wide.s32 	%rd11, %r1, 16;
	add.s64 	%rd12, %rd6, %rd11;
	ld.global.u32 	%r6, [%rd12];
	ld.global.u32 	%r7, [%rd12+4];
	ld.global.u32 	%r8, [%rd12+8];
	ld.global.u32 	%r9, [%rd12+12];
	mul.lo.s32 	%r10, %r9, %r8;
	mul.wide.s32 	%rd13, %r6, 4;
	add.s64 	%rd14, %rd7, %rd13;
	atom.global.add.u32 	%r11, [%rd14], 1;
	mul.wide.s32 	%rd15, %r11, 4;
	add.s64 	%rd16, %rd8, %rd15;
	st.global.u32 	[%rd16], %r6;
	add.s64 	%rd17, %rd9, %rd15;
	st.global.u32 	[%rd17], %r7;
	add.s64 	%rd18, %rd10, %rd15;
	st.global.u32 	[%rd18], %r10;
	mul.wide.s32 	%rd19, %r7, 4;
	add.s64 	%rd20, %rd7, %rd19;
	atom.global.add.u32 	%r12, [%rd20], 1;
	mul.wide.s32 	%rd21, %r12, 4;
	add.s64 	%rd22, %rd8, %rd21;
	st.global.u32 	[%rd22], %r7;
	add.s64 	%rd23, %rd9, %rd21;
	st.global.u32 	[%rd23], %r6;
	add.s64 	%rd24, %rd10, %rd21;
	st.global.u32 	[%rd24], %r10;
$L__BB10_2:
	ret;

}
	// .globl	_Z4copyPiS_i
.visible .entry _Z4copyPiS_i(
	.param .u64 .ptr .align 1 _Z4copyPiS_i_param_0,
	.param .u64 .ptr .align 1 _Z4copyPiS_i_param_1,
	.param .u32 _Z4copyPiS_i_param_2
)
{
	.reg .pred 	%p<2>;
	.reg .b32 	%r<7>;
	.reg .b64 	%rd<8>;

	ld.param.u64 	%rd1, [_Z4copyPiS_i_param_0];
	ld.param.u64 	%rd2, [_Z4copyPiS_i_param_1];
	ld.param.u32 	%r2, [_Z4copyPiS_i_param_2];
	mov.u32 	%r3, %ctaid.x;
	mov.u32 	%r4, %ntid.x;
	mov.u32 	%r5, %tid.x;
	mad.lo.s32 	%r1, %r3, %r4, %r5;
	setp.ge.s32 	%p1, %r1, %r2;
	@%p1 bra 	$L__BB11_2;
	cvta.to.global.u64 	%rd3, %rd1;
	cvta.to.global.u64 	%rd4, %rd2;
	mul.wide.s32 	%rd5, %r1, 4;
	add.s64 	%rd6, %rd3, %rd5;
	ld.global.u32 	%r6, [%rd6];
	add.s64 	%rd7, %rd4, %rd5;
	st.global.u32 	[%rd7], %r6;
$L__BB11_2:
	ret;

}
	// .globl	_Z23block_prefix_sum_kernelPiS_S_i
.visible .entry _Z23block_prefix_sum_kernelPiS_S_i(
	.param .u64 .ptr .align 1 _Z23block_prefix_sum_kernelPiS_S_i_param_0,
	.param .u64 .ptr .align 1 _Z23block_prefix_sum_kernelPiS_S_i_param_1,
	.param .u64 .ptr .align 1 _Z23block_prefix_sum_kernelPiS_S_i_param_2,
	.param .u32 _Z23block_prefix_sum_kernelPiS_S_i_param_3
)
{
	.reg .pred 	%p<9>;
	.reg .b32 	%r<28>;
	.reg .b64 	%rd<13>;

	ld.param.u64 	%rd1, [_Z23block_prefix_sum_kernelPiS_S_i_param_0];
	ld.param.u64 	%rd2, [_Z23block_prefix_sum_kernelPiS_S_i_param_1];
	ld.param.u64 	%rd3, [_Z23block_prefix_sum_kernelPiS_S_i_param_2];
	ld.param.u32 	%r10, [_Z23block_prefix_sum_kernelPiS_S_i_param_3];
	mov.u32 	%r1, %tid.x;
	mov.u32 	%r2, %ctaid.x;
	mov.u32 	%r3, %ntid.x;
	mad.lo.s32 	%r4, %r2, %r3, %r1;
	setp.ge.s32 	%p1, %r4, %r10;
	shl.b32 	%r11, %r1, 2;
	mov.u32 	%r12, sh_data;
	add.s32 	%r5, %r12, %r11;
	@%p1 bra 	$L__BB12_2;
	cvta.to.global.u64 	%rd4, %rd1;
	mul.wide.s32 	%rd5, %r4, 4;
	add.s64 	%rd6, %rd4, %rd5;
	ld.global.u32 	%r14, [%rd6];
	st.shared.u32 	[%r5], %r14;
	bra.uni 	$L__BB12_3;
$L__BB12_2:
	mov.b32 	%r13, 0;
	st.shared.u32 	[%r5], %r13;
$L__BB12_3:
	bar.sync 	0;
	setp.lt.u32 	%p2, %r3, 2;
	@%p2 bra 	$L__BB12_8;
	mov.b32 	%r26, 1;
$L__BB12_5:
	setp.lt.u32 	%p3, %r1, %r26;
	mov.b32 	%r27, 0;
	@%p3 bra 	$L__BB12_7;
	sub.s32 	%r17, %r1, %r26;
	shl.b32 	%r18, %r17, 2;
	add.s32 	%r20, %r12, %r18;
	ld.shared.u32 	%r27, [%r20];
$L__BB12_7:
	bar.sync 	0;
	ld.shared.u32 	%r21, [%r5];
	add.s32 	%r22, %r21, %r27;
	st.shared.u32 	[%r5], %r22;
	bar.sync 	0;
	shl.b32 	%r26, %r26, 1;
	setp.lt.u32 	%p4, %r26, %r3;
	@%p4 bra 	$L__BB12_5;
$L__BB12_8:
	setp.ge.s32 	%p5, %r4, %r10;
	@%p5 bra 	$L__BB12_10;
	ld.shared.u32 	%r23, [%r5];
	cvta.to.global.u64 	%rd7, %rd2;
	mul.wide.s32 	%rd8, %r4, 4;
	add.s64 	%rd9, %rd7, %rd8;
	st.global.u32 	[%rd9], %r23;
$L__BB12_10:
	setp.ge.s32 	%p6, %r4, %r10;
	add.s32 	%r24, %r3, -1;
	setp.ne.s32 	%p7, %r1, %r24;
	or.pred  	%p8, %p7, %p6;
	@%p8 bra 	$L__BB12_12;
	ld.shared.u32 	%r25, [%r5];
	cvta.to.global.u64 	%rd10, %rd3;
	mul.wide.u32 	%rd11, %r2, 4;
	add.s64 	%rd12, %rd10, %rd11;
	st.global.u32 	[%rd12], %r25;
$L__BB12_12:
	ret;

}
	// .globl	_Z22scan_block_sums_kernelPiS_i
.visible .entry _Z22scan_block_sums_kernelPiS_i(
	.param .u64 .ptr .align 1 _Z22scan_block_sums_kernelPiS_i_param_0,
	.param .u64 .ptr .align 1 _Z22scan_block_sums_kernelPiS_i_param_1,
	.param .u32 _Z22scan_block_sums_kernelPiS_i_param_2
)
{
	.reg .pred 	%p<6>;
	.reg .b32 	%r<24>;
	.reg .b64 	%rd<9>;

	ld.param.u64 	%rd1, [_Z22scan_block_sums_kernelPiS_i_param_0];
	ld.param.u64 	%rd2, [_Z22scan_block_sums_kernelPiS_i_param_1];
	ld.param.u32 	%r8, [_Z22scan_block_sums_kernelPiS_i_param_2];
	mov.u32 	%r1, %tid.x;
	setp.ge.s32 	%p1, %r1, %r8;
	shl.b32 	%r9, %r1, 2;
	mov.u32 	%r10, sh_data;
	add.s32 	%r2, %r10, %r9;
	@%p1 bra 	$L__BB13_2;
	cvta.to.global.u64 	%rd3, %rd1;
	mul.wide.u32 	%rd4, %r1, 4;
	add.s64 	%rd5, %rd3, %rd4;
	ld.global.u32 	%r12, [%rd5];
	st.shared.u32 	[%r2], %r12;
	bra.uni 	$L__BB13_3;
$L__BB13_2:
	mov.b32 	%r11, 0;
	st.shared.u32 	[%r2], %r11;
$L__BB13_3:
	bar.sync 	0;
	mov.u32 	%r3, %ntid.x;
	setp.lt.u32 	%p2, %r3, 2;
	@%p2 bra 	$L__BB13_8;
	mov.b32 	%r22, 1;
$L__BB13_5:
	setp.lt.u32 	%p3, %r1, %r22;
	mov.b32 	%r23, 0;
	@%p3 bra 	$L__BB13_7;
	sub.s32 	%r15, %r1, %r22;
	shl.b32 	%r16, %r15, 2;
	add.s32 	%r18, %r10, %r16;
	ld.shared.u32 	%r23, [%r18];
$L__BB13_7:
	bar.sync 	0;
	ld.shared.u32 	%r19, [%r2];
	add.s32 	%r20, %r19, %r23;
	st.shared.u32 	[%r2], %r20;
	bar.sync 	0;
	shl.b32 	%r22, %r22, 1;
	setp.lt.u32 	%p4, %r22, %r3;
	@%p4 bra 	$L__BB13_5;
$L__BB13_8:
	setp.ge.s32 	%p5, %r1, %r8;
	@%p5 bra 	$L__BB13_10;
	ld.shared.u32 	%r21, [%r2];
	cvta.to.global.u64 	%rd6, %rd2;
	mul.wide.u32 	%rd7, %r1, 4;
	add.s64 	%rd8, %rd6, %rd7;
	st.global.u32 	[%rd8], %r21;
$L__BB13_10:
	ret;

}
	// .globl	_Z21fix_prefix_sum_kernelPiS_i
.visible .entry _Z21fix_prefix_sum_kernelPiS_i(
	.param .u64 .ptr .align 1 _Z21fix_prefix_sum_kernelPiS_i_param_0,
	.param .u64 .ptr .align 1 _Z21fix_prefix_sum_kernelPiS_i_param_1,
	.param .u32 _Z21fix_prefix_sum_kernelPiS_i_param_2
)
{
	.reg .pred 	%p<4>;
	.reg .b32 	%r<10>;
	.reg .b64 	%rd<9>;

	ld.param.u64 	%rd1, [_Z21fix_prefix_sum_kernelPiS_i_param_0];
	ld.param.u64 	%rd2, [_Z21fix_prefix_sum_kernelPiS_i_param_1];
	ld.param.u32 	%r3, [_Z21fix_prefix_sum_kernelPiS_i_param_2];
	mov.u32 	%r1, %ctaid.x;
	mov.u32 	%r4, %ntid.x;
	mov.u32 	%r5, %tid.x;
	mad.lo.s32 	%r2, %r1, %r4, %r5;
	setp.eq.s32 	%p1, %r1, 0;
	setp.ge.s32 	%p2, %r2, %r3;
	or.pred  	%p3, %p1, %p2;
	@%p3 bra 	$L__BB14_2;
	cvta.to.global.u64 	%rd3, %rd2;
	cvta.to.global.u64 	%rd4, %rd1;
	add.s32 	%r6, %r1, -1;
	mul.wide.u32 	%rd5, %r6, 4;
	add.s64 	%rd6, %rd3, %rd5;
	ld.global.u32 	%r7, [%rd6];
	mul.wide.s32 	%rd7, %r2, 4;
	add.s64 	%rd8, %rd4, %rd7;
	ld.global.u32 	%r8, [%rd8];
	add.s32 	%r9, %r8, %r7;
	st.global.u32 	[%rd8], %r9;
$L__BB14_2:
	ret;

}
	// .globl	_Z5shiftPiiS_
.visible .entry _Z5shiftPiiS_(
	.param .u64 .ptr .align 1 _Z5shiftPiiS__param_0,
	.param .u32 _Z5shiftPiiS__param_1,
	.param .u64 .ptr .align 1 _Z5shiftPiiS__param_2
)
{
	.reg .pred 	%p<4>;
	.reg .b32 	%r<8>;
	.reg .b64 	%rd<9>;

	ld.param.u64 	%rd1, [_Z5shiftPiiS__param_0];
	ld.param.u32 	%r2, [_Z5shiftPiiS__param_1];
	ld.param.u64 	%rd2, [_Z5shiftPiiS__param_2];
	mov.u32 	%r3, %ctaid.x;
	mov.u32 	%r4, %ntid.x;
	mov.u32 	%r5, %tid.x;
	mad.lo.s32 	%r1, %r3, %r4, %r5;
	setp.ge.s32 	%p1, %r1, %r2;
	setp.lt.s32 	%p2, %r1, 1;
	or.pred  	%p3, %p2, %p1;
	@%p3 bra 	$L__BB15_2;
	cvta.to.global.u64 	%rd3, %rd1;
	cvta.to.global.u64 	%rd4, %rd2;
	add.s32 	%r6, %r1, -1;
	mul.wide.u32 	%rd5, %r6, 4;
	add.s64 	%rd6, %rd3, %rd5;
	ld.global.u32 	%r7, [%rd6];
	mul.wide.u32 	%rd7, %r1, 4;
	add.s64 	%rd8, %rd4, %rd7;
	st.global.u32 	[%rd8], %r7;
$L__BB15_2:
	ret;

}
	// .globl	_Z9printEdgePiS_S_S_i
.visible .entry _Z9printEdgePiS_S_S_i(
	.param .u64 .ptr .align 1 _Z9printEdgePiS_S_S_i_param_0,
	.param .u64 .ptr .align 1 _Z9printEdgePiS_S_S_i_param_1,
	.param .u64 .ptr .align 1 _Z9printEdgePiS_S_S_i_param_2,
	.param .u64 .ptr .align 1 _Z9printEdgePiS_S_S_i_param_3,
	.param .u32 _Z9printEdgePiS_S_S_i_param_4
)
{
	.local .align 8 .b8 	__local_depot16[16];
	.reg .b64 	%SP;
	.reg .b64 	%SPL;
	.reg .pred 	%p<5>;
	.reg .b32 	%r<18>;
	.reg .b64 	%rd<22>;

	mov.u64 	%SPL, __local_depot16;
	cvta.local.u64 	%SP, %SPL;
	ld.param.u64 	%rd9, [_Z9printEdgePiS_S_S_i_param_0];
	ld.param.u64 	%rd10, [_Z9printEdgePiS_S_S_i_param_1];
	ld.param.u64 	%rd11, [_Z9printEdgePiS_S_S_i_param_2];
	ld.param.u64 	%rd12, [_Z9printEdgePiS_S_S_i_param_3];
	ld.param.u32 	%r6, [_Z9printEdgePiS_S_S_i_param_4];
	setp.lt.s32 	%p1, %r6, 1;
	@%p1 bra 	$L__BB16_6;
	add.u64 	%rd13, %SP, 0;
	add.u64 	%rd1, %SPL, 0;
	cvta.to.global.u64 	%rd2, %rd9;
	cvta.to.global.u64 	%rd3, %rd10;
	cvta.to.global.u64 	%rd4, %rd11;
	cvta.to.global.u64 	%rd5, %rd12;
	mov.b32 	%r16, 0;
$L__BB16_2:
	cvt.u64.u32 	%rd6, %r16;
	mul.wide.u32 	%rd14, %r16, 4;
	add.s64 	%rd7, %rd3, %rd14;
	ld.global.u32 	%r8, [%rd7];
	setp.lt.s32 	%p2, %r8, 1;
	@%p2 bra 	$L__BB16_5;
	shl.b64 	%rd15, %rd6, 2;
	add.s64 	%rd8, %rd2, %rd15;
	ld.global.u32 	%r17, [%rd8];
$L__BB16_4:
	mul.wide.s32 	%rd16, %r17, 4;
	add.s64 	%rd17, %rd4, %rd16;
	ld.global.u32 	%r9, [%rd17];
	add.s64 	%rd18, %rd5, %rd16;
	ld.global.u32 	%r10, [%rd18];
	st.local.v2.u32 	[%rd1], {%r16, %r9};
	st.local.u32 	[%rd1+8], %r10;
	mov.u64 	%rd19, $str$2;
	cvta.global.u64 	%rd20, %rd19;
	{ // callseq 89, 0
	.param .b64 param0;
	st.param.b64 	[param0], %rd20;
	.param .b64 param1;
	st.param.b64 	[param1], %rd13;
	.param .b32 retval0;
	call.uni (retval0), 
	vprintf, 
	(
	param0, 
	param1
	);
	ld.param.b32 	%r11, [retval0];
	} // callseq 89
	add.s32 	%r17, %r17, 1;
	ld.global.u32 	%r13, [%rd8];
	ld.global.u32 	%r14, [%rd7];
	add.s32 	%r15, %r14, %r13;
	setp.lt.s32 	%p3, %r17, %r15;
	@%p3 bra 	$L__BB16_4;
$L__BB16_5:
	add.s32 	%r16, %r16, 1;
	setp.ne.s32 	%p4, %r16, %r6;
	@%p4 bra 	$L__BB16_2;
$L__BB16_6:
	ret;

}


// ===== COMPILED SASS (sm_100) =====

	.target	sm_100

	.elftype	@"ET_EXEC"


//--------------------- .note.nv.tkinfo           --------------------------
	.section	.note.nv.tkinfo,"",@"SHT_NOTE"
	.sectionflags	@"SHF_NOTE_NV_TKINFO"
	.tkinfo
        /*0018*/ 	.word	0x00000002
        /*0030*/ 	.string	""
        /*0030*/ 	.string	"ptxas"
        /*0030*/ 	.string	"Cuda compilation tools, release 13.0, V13.0.88"
        /*0030*/ 	.string	"Build cuda_13.0.r13.0/compiler.36424714_0"
        /*0030*/ 	.string	"-arch sm_100 -m 64 "



//--------------------- .note.nv.cuinfo           --------------------------
	.section	.note.nv.cuinfo,"",@"SHT_NOTE"
	.sectionflags	@"SHF_NOTE_NV_CUINFO"
        /*0018*/ 	.short	0x0002
        /*001a*/ 	.short	0x0064
        /*001c*/ 	.short	0x0082
	.zero		2


//--------------------- .nv.info                  --------------------------
	.section	.nv.info,"",@"SHT_CUDA_INFO"
	.align	4


	//----- nvinfo : EIATTR_REGCOUNT
	.align		4
        /*0000*/ 	.byte	0x04, 0x2f
        /*0002*/ 	.short	(.L_6 - .L_5)
	.align		4
.L_5:
        /*0004*/ 	.word	index@(_Z19init_longlong_arrayPxxi)
        /*0008*/ 	.word	0x0000000a


	//----- nvinfo : EIATTR_FRAME_SIZE
	.align		4
.L_6:
        /*000c*/ 	.byte	0x04, 0x11
        /*000e*/ 	.short	(.L_8 - .L_7)
	.align		4
.L_7:
        /*0010*/ 	.word	index@(_Z19init_longlong_arrayPxxi)
        /*0014*/ 	.word	0x00000000


	//----- nvinfo : EIATTR_REGCOUNT
	.align		4
.L_8:
        /*0018*/ 	.byte	0x04, 0x2f
        /*001a*/ 	.short	(.L_10 - .L_9)
	.align		4
.L_9:
        /*001c*/ 	.word	index@(_Z5printPxi)
        /*0020*/ 	.word	0x0000001b


	//----- nvinfo : EIATTR_FRAME_SIZE
	.align		4
.L_10:
        /*0024*/ 	.byte	0x04, 0x11
        /*0026*/ 	.short	(.L_12 - .L_11)
	.align		4
.L_11:
        /*0028*/ 	.word	index@(_Z5printPxi)
        /*002c*/ 	.word	0x00000008


	//----- nvinfo : EIATTR_REGCOUNT
	.align		4
.L_12:
        /*0030*/ 	.byte	0x04, 0x2f
        /*0032*/ 	.short	(.L_14 - .L_13)
	.align		4
.L_13:
        /*0034*/ 	.word	index@(_Z11clearminidxPxi)
        /*0038*/ 	.word	0x0000000a


	//----- nvinfo : EIATTR_FRAME_SIZE
	.align		4
.L_14:
        /*003c*/ 	.byte	0x04, 0x11
        /*003e*/ 	.short	(.L_16 - .L_15)
	.align		4
.L_15:
        /*0040*/ 	.word	index@(_Z11clearminidxPxi)
        /*0044*/ 	.word	0x00000000


	//----- nvinfo : EIATTR_REGCOUNT
	.align		4
.L_16:
        /*0048*/ 	.byte	0x04, 0x2f
        /*004a*/ 	.short	(.L_18 - .L_17)
	.align		4
.L_17:
        /*004c*/ 	.word	index@(_Z4initPii)
        /*0050*/ 	.word	0x00000008


	//----- nvinfo : EIATTR_FRAME_SIZE
	.align		4
.L_18:
        /*0054*/ 	.byte	0x04, 0x11
        /*0056*/ 	.short	(.L_20 - .L_19)
	.align		4
.L_19:
        /*0058*/ 	.word	index@(_Z4initPii)
        /*005c*/ 	.word	0x00000000


	//----- nvinfo : EIATTR_REGCOUNT
	.align		4
.L_20:
        /*0060*/ 	.byte	0x04, 0x2f
        /*0062*/ 	.short	(.L_22 - .L_21)
	.align		4
.L_21:
        /*0064*/ 	.word	index@(_Z8printMstP4EdgeiPiPl)
        /*0068*/ 	.word	0x0000001c


	//----- nvinfo : EIATTR_FRAME_SIZE
	.align		4
.L_22:
        /*006c*/ 	.byte	0x04, 0x11
        /*006e*/ 	.short	(.L_24 - .L_23)
	.align		4
.L_23:
        /*0070*/ 	.word	index@(_Z8printMstP4EdgeiPiPl)
        /*0074*/ 	.word	0x00000010


	//----- nvinfo : EIATTR_REGCOUNT
	.align		4
.L_24:
        /*0078*/ 	.byte	0x04, 0x2f
        /*007a*/ 	.short	(.L_26 - .L_25)
	.align		4
.L_25:
        /*007c*/ 	.word	index@(_Z12find_minedgePiS_S_S_iP4EdgeS_S_Px)
        /*0080*/ 	.word	0x00000016


	//----- nvinfo : EIATTR_FRAME_SIZE
	.align		4
.L_26:
        /*0084*/ 	.byte	0x04, 0x11
        /*0086*/ 	.short	(.L_28 - .L_27)
	.align		4
.L_27:
        /*0088*/ 	.word	index@(_Z12find_minedgePiS_S_S_iP4EdgeS_S_Px)
        /*008c*/ 	.word	0x00000000


	//----- nvinfo : EIATTR_REGCOUNT
	.align		4
.L_28:
        /*0090*/ 	.byte	0x04, 0x2f
        /*0092*/ 	.short	(.L_30 - .L_29)
	.align		4
.L_29:
        /*0094*/ 	.word	index@(_Z17construct_minedgeP4EdgePxiPiS2_S2_S2_S2_)
        /*0098*/ 	.word	0x0000000c


	//----- nvinfo : EIATTR_FRAME_SIZE
	.align		4
.L_30:
        /*009c*/ 	.byte	0x04, 0x11
        /*009e*/ 	.short	(.L_32 - .L_31)
	.align		4
.L_31:
        /*00a0*/ 	.word	index@(_Z17construct_minedgeP4EdgePxiPiS2_S2_S2_S2_)
        /*00a4*/ 	.word	0x00000000


	//----- nvinfo : EIATTR_REGCOUNT
	.align		4
.L_32:
        /*00a8*/ 	.byte	0x04, 0x2f
        /*00aa*/ 	.short	(.L_34 - .L_33)
	.align		4
.L_33:
        /*00ac*/ 	.word	index@(_Z10removeEdgeiP4EdgePl)
        /*00b0*/ 	.word	0x00000012


	//----- nvinfo : EIATTR_FRAME_SIZE
	.align		4
.L_34:
        /*00b4*/ 	.byte	0x04, 0x11
        /*00b6*/ 	.short	(.L_36 - .L_35)
	.align		4
.L_35:
        /*00b8*/ 	.word	index@(_Z10removeEdgeiP4EdgePl)
        /*00bc*/ 	.word	0x00000000


	//----- nvinfo : EIATTR_REGCOUNT
	.align		4
.L_36:
        /*00c0*/ 	.byte	0x04, 0x2f
        /*00c2*/ 	.short	(.L_38 - .L_37)
	.align		4
.L_37:
        /*00c4*/ 	.word	index@(_Z13markComponentiP4EdgePiS1_S1_)
        /*00c8*/ 	.word	0x00000018


	//----- nvinfo : EIATTR_FRAME_SIZE
	.align		4
.L_38:
        /*00cc*/ 	.byte	0x04, 0x11
        /*00ce*/ 	.short	(.L_40 - .L_39)
	.align		4
.L_39:
        /*00d0*/ 	.word	index@(_Z13markComponentiP4EdgePiS1_S1_)
        /*00d4*/ 	.word	0x00000000


	//----- nvinfo : EIATTR_REGCOUNT
	.align		4
.L_40:
        /*00d8*/ 	.byte	0x04, 0x2f
        /*00da*/ 	.short	(.L_42 - .L_41)
	.align		4
.L_41:
        /*00dc*/ 	.word	index@(_Z5clearP4Edgei)
        /*00e0*/ 	.word	0x0000000a


	//----- nvinfo : EIATTR_FRAME_SIZE
	.align		4
.L_42:
        /*00e4*/ 	.byte	0x04, 0x11
        /*00e6*/ 	.short	(.L_44 - .L_43)
	.align		4
.L_43:
        /*00e8*/ 	.word	index@(_Z5clearP4Edgei)
        /*00ec*/ 	.word	0x00000000


	//----- nvinfo : EIATTR_REGCOUNT
	.align		4
.L_44:
        /*00f0*/ 	.byte	0x04, 0x2f
        /*00f2*/ 	.short	(.L_46 - .L_45)
	.align		4
.L_45:
        /*00f4*/ 	.word	index@(_Z9build_CSRPiS_S_S_S_P4Edgei)
        /*00f8*/ 	.word	0x0000001a


	//----- nvinfo : EIATTR_FRAME_SIZE
	.align		4
.L_46:
        /*00fc*/ 	.byte	0x04, 0x11
        /*00fe*/ 	.short	(.L_48 - .L_47)
	.align		4
.L_47:
        /*0100*/ 	.word	index@(_Z9build_CSRPiS_S_S_S_P4Edgei)
        /*0104*/ 	.word	0x00000000


	//----- nvinfo : EIATTR_REGCOUNT
	.align		4
.L_48:
        /*0108*/ 	.byte	0x04, 0x2f
        /*010a*/ 	.short	(.L_50 - .L_49)
	.align		4
.L_49:
        /*010c*/ 	.word	index@(_Z4copyPiS_i)
        /*0110*/ 	.word	0x0000000a


	//----- nvinfo : EIATTR_FRAME_SIZE
	.align		4
.L_50:
        /*0114*/ 	.byte	0x04, 0x11
        /*0116*/ 	.short	(.L_52 - .L_51)
	.align		4
.L_51:
        /*0118*/ 	.word	index@(_Z4copyPiS_i)
        /*011c*/ 	.word	0x00000000


	//----- nvinfo : EIATTR_REGCOUNT
	.align		4
.L_52:
        /*0120*/ 	.byte	0x04, 0x2f
        /*0122*/ 	.short	(.L_54 - .L_53)
	.align		4
.L_53:
        /*0124*/ 	.word	index@(_Z23block_prefix_sum_kernelPiS_S_i)
        /*0128*/ 	.word	0x0000000c


	//----- nvinfo : EIATTR_FRAME_SIZE
	.align		4
.L_54:
        /*012c*/ 	.byte	0x04, 0x11
        /*012e*/ 	.short	(.L_56 - .L_55)
	.align		4
.L_55:
        /*0130*/ 	.word	index@(_Z23block_prefix_sum_kernelPiS_S_i)
        /*0134*/ 	.word	0x00000000


	//----- nvinfo : EIATTR_REGCOUNT
	.align		4
.L_56:
        /*0138*/ 	.byte	0x04, 0x2f
        /*013a*/ 	.short	(.L_58 - .L_57)
	.align		4
.L_57:
        /*013c*/ 	.word	index@(_Z22scan_block_sums_kernelPiS_i)
        /*0140*/ 	.word	0x0000000a


	//----- nvinfo : EIATTR_FRAME_SIZE
	.align		4
.L_58:
        /*0144*/ 	.byte	0x04, 0x11
        /*0146*/ 	.short	(.L_60 - .L_59)
	.align		4
.L_59:
        /*0148*/ 	.word	index@(_Z22scan_block_sums_kernelPiS_i)
        /*014c*/ 	.word	0x00000000


	//----- nvinfo : EIATTR_REGCOUNT
	.align		4
.L_60:
        /*0150*/ 	.byte	0x04, 0x2f
        /*0152*/ 	.short	(.L_62 - .L_61)
	.align		4
.L_61:
        /*0154*/ 	.word	index@(_Z21fix_prefix_sum_kernelPiS_i)
        /*0158*/ 	.word	0x0000000c


	//----- nvinfo : EIATTR_FRAME_SIZE
	.align		4
.L_62:
        /*015c*/ 	.byte	0x04, 0x11
        /*015e*/ 	.short	(.L_64 - .L_63)
	.align		4
.L_63:
        /*0160*/ 	.word	index@(_Z21fix_prefix_sum_kernelPiS_i)
        /*0164*/ 	.word	0x00000000


	//----- nvinfo : EIATTR_REGCOUNT
	.align		4
.L_64:
        /*0168*/ 	.byte	0x04, 0x2f
        /*016a*/ 	.short	(.L_66 - .L_65)
	.align		4
.L_65:
        /*016c*/ 	.word	index@(_Z5shiftPiiS_)
        /*0170*/ 	.word	0x0000000a


	//----- nvinfo : EIATTR_FRAME_SIZE
	.align		4
.L_66:
        /*0174*/ 	.byte	0x04, 0x11
        /*0176*/ 	.short	(.L_68 - .L_67)
	.align		4
.L_67:
        /*0178*/ 	.word	index@(_Z5shiftPiiS_)
        /*017c*/ 	.word	0x00000000


	//----- nvinfo : EIATTR_REGCOUNT
	.align		4
.L_68:
        /*0180*/ 	.byte	0x04, 0x2f
        /*0182*/ 	.short	(.L_70 - .L_69)
	.align		4
.L_69:
        /*0184*/ 	.word	index@(_Z9printEdgePiS_S_S_i)
        /*0188*/ 	.word	0x0000001b


	//----- nvinfo : EIATTR_FRAME_SIZE
	.align		4
.L_70:
        /*018c*/ 	.byte	0x04, 0x11
        /*018e*/ 	.short	(.L_72 - .L_71)
	.align		4
.L_71:
        /*0190*/ 	.word	index@(_Z9printEdgePiS_S_S_i)
        /*0194*/ 	.word	0x00000010


	//----- nvinfo : EIATTR_MIN_STACK_SIZE
	.align		4
.L_72:
        /*0198*/ 	.byte	0x04, 0x12
        /*019a*/ 	.short	(.L_74 - .L_73)
	.align		4
.L_73:
        /*019c*/ 	.word	index@(_Z9printEdgePiS_S_S_i)
        /*01a0*/ 	.word	0x00000010


	//----- nvinfo : EIATTR_MIN_STACK_SIZE
	.align		4
.L_74:
        /*01a4*/ 	.byte	0x04, 0x12
        /*01a6*/ 	.short	(.L_76 - .L_75)
	.align		4
.L_75:
        /*01a8*/ 	.word	index@(_Z5shiftPiiS_)
        /*01ac*/ 	.word	0x00000000


	//----- nvinfo : EIATTR_MIN_STACK_SIZE
	.align		4
.L_76:
        /*01b0*/ 	.byte	0x04, 0x12
        /*01b2*/ 	.short	(.L_78 - .L_77)
	.align		4
.L_77:
        /*01b4*/ 	.word	index@(_Z21fix_prefix_sum_kernelPiS_i)
        /*01b8*/ 	.word	0x00000000


	//----- nvinfo : EIATTR_MIN_STACK_SIZE
	.align		4
.L_78:
        /*01bc*/ 	.byte	0x04, 0x12
        /*01be*/ 	.short	(.L_80 - .L_79)
	.align		4
.L_79:
        /*01c0*/ 	.word	index@(_Z22scan_block_sums_kernelPiS_i)
        /*01c4*/ 	.word	0x00000000


	//----- nvinfo : EIATTR_MIN_STACK_SIZE
	.align		4
.L_80:
        /*01c8*/ 	.byte	0x04, 0x12
        /*01ca*/ 	.short	(.L_82 - .L_81)
	.align		4
.L_81:
        /*01cc*/ 	.word	index@(_Z23block_prefix_sum_kernelPiS_S_i)
        /*01d0*/ 	.word	0x00000000


	//----- nvinfo : EIATTR_MIN_STACK_SIZE
	.align		4
.L_82:
        /*01d4*/ 	.byte	0x04, 0x12
        /*01d6*/ 	.short	(.L_84 - .L_83)
	.align		4
.L_83:
        /*01d8*/ 	.word	index@(_Z4copyPiS_i)
        /*01dc*/ 	.word	0x00000000


	//----- nvinfo : EIATTR_MIN_STACK_SIZE
	.align		4
.L_84:
        /*01e0*/ 	.byte	0x04, 0x12
        /*01e2*/ 	.short	(.L_86 - .L_85)
	.align		4
.L_85:
        /*01e4*/ 	.word	index@(_Z9build_CSRPiS_S_S_S_P4Edgei)
        /*01e8*/ 	.word	0x00000000


	//----- nvinfo : EIATTR_MIN_STACK_SIZE
	.align		4
.L_86:
        /*01ec*/ 	.byte	0x04, 0x12
        /*01ee*/ 	.short	(.L_88 - .L_87)
	.align		4
.L_87:
        /*01f0*/ 	.word	index@(_Z5clearP4Edgei)
        /*01f4*/ 	.word	0x00000000


	//----- nvinfo : EIATTR_MIN_STACK_SIZE
	.align		4
.L_88:
        /*01f8*/ 	.byte	0x04, 0x12
        /*01fa*/ 	.short	(.L_90 - .L_89)
	.align		4
.L_89:
        /*01fc*/ 	.word	index@(_Z13markComponentiP4EdgePiS1_S1_)
        /*0200*/ 	.word	0x00000000


	//----- nvinfo : EIATTR_MIN_STACK_SIZE
	.align		4
.L_90:
        /*0204*/ 	.byte	0x04, 0x12
        /*0206*/ 	.short	(.L_92 - .L_91)
	.align		4
.L_91:
        /*0208*/ 	.word	index@(_Z10removeEdgeiP4EdgePl)
        /*020c*/ 	.word	0x00000000


	//----- nvinfo : EIATTR_MIN_STACK_SIZE
	.align		4
.L_92:
        /*0210*/ 	.byte	0x04, 0x12
        /*0212*/ 	.short	(.L_94 - .L_93)
	.align		4
.L_93:
        /*0214*/ 	.word	index@(_Z17construct_minedgeP4EdgePxiPiS2_S2_S2_S2_)
        /*0218*/ 	.word	0x00000000


	//----- nvinfo : EIATTR_MIN_STACK_SIZE
	.align		4
.L_94:
        /*021c*/ 	.byte	0x04, 0x12
        /*021e*/ 	.short	(.L_96 - .L_95)
	.align		4
.L_95:
        /*0220*/ 	.word	index@(_Z12find_minedgePiS_S_S_iP4EdgeS_S_Px)
        /*0224*/ 	.word	0x00000000


	//----- nvinfo : EIATTR_MIN_STACK_SIZE
	.align		4
.L_96:
        /*0228*/ 	.byte	0x04, 0x12
        /*022a*/ 	.short	(.L_98 - .L_97)
	.align		4
.L_97:
        /*022c*/ 	.word	index@(_Z8printMstP4EdgeiPiPl)
        /*0230*/ 	.word	0x00000010


	//----- nvinfo : EIATTR_MIN_STACK_SIZE
	.align		4
.L_98:
        /*0234*/ 	.byte	0x04, 0x12
        /*0236*/ 	.short	(.L_100 - .L_99)
	.align		4
.L_99:
        /*0238*/ 	.word	index@(_Z4initPii)
        /*023c*/ 	.word	0x00000000


	//----- nvinfo : EIATTR_MIN_STACK_SIZE
	.align		4
.L_100:
        /*0240*/ 	.byte	0x04, 0x12
        /*0242*/ 	.short	(.L_102 - .L_101)
	.align		4
.L_101:
        /*0244*/ 	.word	index@(_Z11clearminidxPxi)
        /*0248*/ 	.word	0x00000000


	//----- nvinfo : EIATTR_MIN_STACK_SIZE
	.align		4
.L_102:
        /*024c*/ 	.byte	0x04, 0x12
        /*024e*/ 	.short	(.L_104 - .L_103)
	.align		4
.L_103:
        /*0250*/ 	.word	index@(_Z5printPxi)
        /*0254*/ 	.word	0x00000008


	//----- nvinfo : EIATTR_MIN_STACK_SIZE
	.align		4
.L_104:
        /*0258*/ 	.byte	0x04, 0x12
        /*025a*/ 	.short	(.L_106 - .L_105)
	.align		4
.L_105:
        /*025c*/ 	.word	index@(_Z19init_longlong_arrayPxxi)
        /*0260*/ 	.word	0x00000000
.L_106:


//--------------------- .nv.compat                --------------------------
	.section	.nv.compat,"",@"SHT_CUDA_COMPAT_INFO"
	.align	4
        /*0000*/ 	.byte	0x02, 0x09, 0x00, 0x00, 0x02, 0x02, 0x01, 0x00, 0x02, 0x05, 0x05, 0x00, 0x03, 0x07, 0x01, 0x01
        /*0010*/ 	.byte	0x02, 0x03, 0x00, 0x00, 0x02, 0x06, 0x01, 0x00, 0x04, 0x0b, 0x08, 0x00, 0x09, 0x00, 0x00, 0x00
        /*0020*/ 	.byte	0x00, 0x00, 0x00, 0x00


//--------------------- .nv.info._Z9printEdgePiS_S_S_i --------------------------
	.section	.nv.info._Z9printEdgePiS_S_S_i,"",@"SHT_CUDA_INFO"
	.sectionflags	@""
	.align	4


	//----- nvinfo : EIATTR_CUDA_API_VERSION
	.align		4
        /*0000*/ 	.byte	0x04, 0x37
        /*0002*/ 	.short	(.L_108 - .L_107)
.L_107:
        /*0004*/ 	.word	0x00000082


	//----- nvinfo : EIATTR_KPARAM_INFO
	.align		4
.L_108:
        /*0008*/ 	.byte	0x04, 0x17
        /*000a*/ 	.short	(.L_110 - .L_109)
.L_109:
        /*000c*/ 	.word	0x00000000
        /*0010*/ 	.short	0x0004
        /*0012*/ 	.short	0x0020
        /*0014*/ 	.byte	0x00, 0xf0, 0x11, 0x00


	//----- nvinfo : EIATTR_KPARAM_INFO
	.align		4
.L_110:
        /*0018*/ 	.byte	0x04, 0x17
        /*001a*/ 	.short	(.L_112 - .L_111)
.L_111:
        /*001c*/ 	.word	0x00000000
        /*0020*/ 	.short	0x0003
        /*0022*/ 	.short	0x0018
        /*0024*/ 	.byte	0x00, 0xf5, 0x21, 0x00


	//----- nvinfo : EIATTR_KPARAM_INFO
	.align		4
.L_112:
        /*0028*/ 	.byte	0x04, 0x17
        /*002a*/ 	.short	(.L_114 - .L_113)
.L_113:
        /*002c*/ 	.word	0x00000000
        /*0030*/ 	.short	0x0002
        /*0032*/ 	.short	0x0010
        /*0034*/ 	.byte	0x00, 0xf5, 0x21, 0x00


	//----- nvinfo : EIATTR_KPARAM_INFO
	.align		4
.L_114:
        /*0038*/ 	.byte	0x04, 0x17
        /*003a*/ 	.short	(.L_116 - .L_115)
.L_115:
        /*003c*/ 	.word	0x00000000
        /*0040*/ 	.short	0x0001
        /*0042*/ 	.short	0x0008
        /*0044*/ 	.byte	0x00, 0xf5, 0x21, 0x00


	//----- nvinfo : EIATTR_KPARAM_INFO
	.align		4
.L_116:
        /*0048*/ 	.byte	0x04, 0x17
        /*004a*/ 	.short	(.L_118 - .L_117)
.L_117:
        /*004c*/ 	.word	0x00000000
        /*0050*/ 	.short	0x0000
        /*0052*/ 	.short	0x0000
        /*0054*/ 	.byte	0x00, 0xf5, 0x21, 0x00


	//----- nvinfo : EIATTR_SPARSE_MMA_MASK
	.align		4
.L_118:
        /*0058*/ 	.byte	0x03, 0x50
        /*005a*/ 	.short	0x0000


	//----- nvinfo : EIATTR_MAXREG_COUNT
	.align		4
        /*005c*/ 	.byte	0x03, 0x1b
        /*005e*/ 	.short	0x00ff


	//----- nvinfo : EIATTR_EXTERNS
	.align		4
        /*0060*/ 	.byte	0x04, 0x0f
        /*0062*/ 	.short	(.L_120 - .L_119)


	//   ....[0]....
	.align		4
.L_119:
        /*0064*/ 	.word	index@(vprintf)


	//----- nvinfo : EIATTR_MERCURY_ISA_VERSION
	.align		4
.L_120:
        /*0068*/ 	.byte	0x03, 0x5f
        /*006a*/ 	.short	0x0101


	//----- nvinfo : EIATTR_VRC_CTA_INIT_COUNT
	.align		4
        /*006c*/ 	.byte	0x02, 0x4a
	.zero		1
	.zero		1


	//----- nvinfo : EIATTR_SYSCALL_OFFSETS
	.align		4
        /*0070*/ 	.byte	0x04, 0x46
        /*0072*/ 	.short	(.L_122 - .L_121)


	//   ....[0]....
.L_121:
        /*0074*/ 	.word	0x00000250


	//----- nvinfo : EIATTR_EXIT_INSTR_OFFSETS
	.align		4
.L_122:
        /*0078*/ 	.byte	0x04, 0x1c
        /*007a*/ 	.short	(.L_124 - .L_123)


	//   ....[0]....
.L_123:
        /*007c*/ 	.word	0x00000070


	//   ....[1]....
        /*0080*/ 	.word	0x00000310


	//----- nvinfo : EIATTR_CRS_STACK_SIZE
	.align		4
.L_124:
        /*0084*/ 	.byte	0x04, 0x1e
        /*0086*/ 	.short	(.L_126 - .L_125)
.L_125:
        /*0088*/ 	.word	0x00000000


	//----- nvinfo : EIATTR_CBANK_PARAM_SIZE
	.align		4
.L_126:
        /*008c*/ 	.byte	0x03, 0x19
        /*008e*/ 	.short	0x0024


	//----- nvinfo : EIATTR_PARAM_CBANK
	.align		4
        /*0090*/ 	.byte	0x04, 0x0a
        /*0092*/ 	.short	(.L_128 - .L_127)
	.align		4
.L_127:
        /*0094*/ 	.word	index@(.nv.constant0._Z9printEdgePiS_S_S_i)
        /*0098*/ 	.short	0x0380
        /*009a*/ 	.short	0x0024


	//----- nvinfo : EIATTR_SW_WAR
	.align		4
.L_128:
        /*009c*/ 	.byte	0x04, 0x36
        /*009e*/ 	.short	(.L_130 - .L_129)
.L_129:
        /*00a0*/ 	.word	0x00000008
.L_130:


//--------------------- .nv.info._Z5shiftPiiS_    --------------------------
	.section	.nv.info._Z5shiftPiiS_,"",@"SHT_CUDA_INFO"
	.sectionflags	@""
	.align	4


	//----- nvinfo : EIATTR_CUDA_API_VERSION
	.align		4
        /*0000*/ 	.byte	0x04, 0x37
        /*0002*/ 	.short	(.L_132 - .L_131)
.L_131:
        /*0004*/ 	.word	0x00000082


	//----- nvinfo : EIATTR_KPARAM_INFO
	.align		4
.L_132:
        /*0008*/ 	.byte	0x04, 0x17
        /*000a*/ 	.short	(.L_134 - .L_133)
.L_133:
        /*000c*/ 	.word	0x00000000
        /*0010*/ 	.short	0x0002
        /*0012*/ 	.short	0x0010
        /*0014*/ 	.byte	0x00, 0xf5, 0x21, 0x00


	//----- nvinfo : EIATTR_KPARAM_INFO
	.align		4
.L_134:
        /*0018*/ 	.byte	0x04, 0x17
        /*001a*/ 	.short	(.L_136 - .L_135)
.L_135:
        /*001c*/ 	.word	0x00000000
        /*0020*/ 	.short	0x0001
        /*0022*/ 	.short	0x0008
        /*0024*/ 	.byte	0x00, 0xf0, 0x11, 0x00


	//----- nvinfo : EIATTR_KPARAM_INFO
	.align		4
.L_136:
        /*0028*/ 	.byte	0x04, 0x17
        /*002a*/ 	.short	(.L_138 - .L_137)
.L_137:
        /*002c*/ 	.word	0x00000000
        /*0030*/ 	.short	0x0000
        /*0032*/ 	.short	0x0000
        /*0034*/ 	.byte	0x00, 0xf5, 0x21, 0x00


	//----- nvinfo : EIATTR_SPARSE_MMA_MASK
	.align		4
.L_138:
        /*0038*/ 	.byte	0x03, 0x50
        /*003a*/ 	.short	0x0000


	//----- nvinfo : EIATTR_MAXREG_COUNT
	.align		4
        /*003c*/ 	.byte	0x03, 0x1b
        /*003e*/ 	.short	0x00ff


	//----- nvinfo : EIATTR_MERCURY_ISA_VERSION
	.align		4
        /*0040*/ 	.byte	0x03, 0x5f
        /*0042*/ 	.short	0x0101


	//----- nvinfo : EIATTR_VRC_CTA_INIT_COUNT
	.align		4
        /*0044*/ 	.byte	0x02, 0x4a
	.zero		1
	.zero		1


	//----- nvinfo : EIATTR_EXIT_INSTR_OFFSETS
	.align		4
        /*0048*/ 	.byte	0x04, 0x1c
        /*004a*/ 	.short	(.L_140 - .L_139)


	//   ....[0]....
.L_139:
        /*004c*/ 	.word	0x00000080


	//   ....[1]....
        /*0050*/ 	.word	0x00000110


	//----- nvinfo : EIATTR_CBANK_PARAM_SIZE
	.align		4
.L_140:
        /*0054*/ 	.byte	0x03, 0x19
        /*0056*/ 	.short	0x0018


	//----- nvinfo : EIATTR_PARAM_CBANK
	.align		4
        /*0058*/ 	.byte	0x04, 0x0a
        /*005a*/ 	.short	(.L_142 - .L_141)
	.align		4
.L_141:
        /*005c*/ 	.word	index@(.nv.constant0._Z5shiftPiiS_)
        /*0060*/ 	.short	0x0380
        /*0062*/ 	.short	0x0018


	//----- nvinfo : EIATTR_SW_WAR
	.align		4
.L_142:
        /*0064*/ 	.byte	0x04, 0x36
        /*0066*/ 	.short	(.L_144 - .L_143)
.L_143:
        /*0068*/ 	.word	0x00000008
.L_144:


//--------------------- .nv.info._Z21fix_prefix_sum_kernelPiS_i --------------------------
	.section	.nv.info._Z21fix_prefix_sum_kernelPiS_i,"",@"SHT_CUDA_INFO"
	.sectionflags	@""
	.align	4


	//----- nvinfo : EIATTR_CUDA_API_VERSION
	.align		4
        /*0000*/ 	.byte	0x04, 0x37
        /*0002*/ 	.short	(.L_146 - .L_145)
.L_145:
        /*0004*/ 	.word	0x00000082


	//----- nvinfo : EIATTR_KPARAM_INFO
	.align		4
.L_146:
        /*0008*/ 	.byte	0x04, 0x17
        /*000a*/ 	.short	(.L_148 - .L_147)
.L_147:
        /*000c*/ 	.word	0x00000000
        /*0010*/ 	.short	0x0002
        /*0012*/ 	.short	0x0010
        /*0014*/ 	.byte	0x00, 0xf0, 0x11, 0x00


	//----- nvinfo : EIATTR_KPARAM_INFO
	.align		4
.L_148:
        /*0018*/ 	.byte	0x04, 0x17
        /*001a*/ 	.short	(.L_150 - .L_149)
.L_149:
        /*001c*/ 	.word	0x00000000
        /*0020*/ 	.short	0x0001
        /*0022*/ 	.short	0x0008
        /*0024*/ 	.byte	0x00, 0xf5, 0x21, 0x00


	//----- nvinfo : EIATTR_KPARAM_INFO
	.align		4
.L_150:
        /*0028*/ 	.byte	0x04, 0x17
        /*002a*/ 	.short	(.L_152 - .L_151)
.L_151:
        /*002c*/ 	.word	0x00000000
        /*0030*/ 	.short	0x0000
        /*0032*/ 	.short	0x0000
        /*0034*/ 	.byte	0x00, 0xf5, 0x21, 0x00


	//----- nvinfo : EIATTR_SPARSE_MMA_MASK
	.align		4
.L_152:
        /*0038*/ 	.byte	0x03, 0x50
        /*003a*/ 	.short	0x0000


	//----- nvinfo : EIATTR_MAXREG_COUNT
	.align		4
        /*003c*/ 	.byte	0x03, 0x1b
        /*003e*/ 	.short	0x00ff


	//----- nvinfo : EIATTR_MERCURY_ISA_VERSION
	.align		4
        /*0040*/ 	.byte	0x03, 0x5f
        /*0042*/ 	.short	0x0101


	//----- nvinfo : EIATTR_VRC_CTA_INIT_COUNT
	.align		4
        /*0044*/ 	.byte	0x02, 0x4a
	.zero		1
	.zero		1


	//----- nvinfo : EIATTR_EXIT_INSTR_OFFSETS
	.align		4
        /*0048*/ 	.byte	0x04, 0x1c
        /*004a*/ 	.short	(.L_154 - .L_153)


	//   ....[0]....
.L_153:
        /*004c*/ 	.word	0x00000080


	//   ....[1]....
        /*0050*/ 	.word	0x00000130


	//----- nvinfo : EIATTR_CBANK_PARAM_SIZE
	.align		4
.L_154:
        /*0054*/ 	.byte	0x03, 0x19
        /*0056*/ 	.short	0x0014


	//----- nvinfo : EIATTR_PARAM_CBANK
	.align		4
        /*0058*/ 	.byte	0x04, 0x0a
        /*005a*/ 	.short	(.L_156 - .L_155)
	.align		4
.L_155:
        /*005c*/ 	.word	index@(.nv.constant0._Z21fix_prefix_sum_kernelPiS_i)
        /*0060*/ 	.short	0x0380
        /*0062*/ 	.short	0x0014


	//----- nvinfo : EIATTR_SW_WAR
	.align		4
.L_156:
        /*0064*/ 	.byte	0x04, 0x36
        /*0066*/ 	.short	(.L_158 - .L_157)
.L_157:
        /*0068*/ 	.word	0x00000008
.L_158:


//--------------------- .nv.info._Z22scan_block_sums_kernelPiS_i --------------------------
	.section	.nv.info._Z22scan_block_sums_kernelPiS_i,"",@"SHT_CUDA_INFO"
	.sectionflags	@""
	.align	4


	//----- nvinfo : EIATTR_CUDA_API_VERSION
	.align		4
        /*0000*/ 	.byte	0x04, 0x37
        /*0002*/ 	.short	(.L_160 - .L_159)
.L_159:
        /*0004*/ 	.word	0x00000082


	//----- nvinfo : EIATTR_KPARAM_INFO
	.align		4
.L_160:
        /*0008*/ 	.byte	0x04, 0x17
        /*000a*/ 	.short	(.L_162 - .L_161)
.L_161:
        /*000c*/ 	.word	0x00000000
        /*0010*/ 	.short	0x0002
        /*0012*/ 	.short	0x0010
        /*0014*/ 	.byte	0x00, 0xf0, 0x11, 0x00


	//----- nvinfo : EIATTR_KPARAM_INFO
	.align		4
.L_162:
        /*0018*/ 	.byte	0x04, 0x17
        /*001a*/ 	.short	(.L_164 - .L_163)
.L_163:
        /*001c*/ 	.word	0x00000000
        /*0020*/ 	.short	0x0001
        /*0022*/ 	.short	0x0008
        /*0024*/ 	.byte	0x00, 0xf5, 0x21, 0x00


	//----- nvinfo : EIATTR_KPARAM_INFO
	.align		4
.L_164:
        /*0028*/ 	.byte	0x04, 0x17
        /*002a*/ 	.short	(.L_166 - .L_165)
.L_165:
        /*002c*/ 	.word	0x00000000
        /*0030*/ 	.short	0x0000
        /*0032*/ 	.short	0x0000
        /*0034*/ 	.byte	0x00, 0xf5, 0x21, 0x00


	//----- nvinfo : EIATTR_SPARSE_MMA_MASK
	.align		4
.L_166:
        /*0038*/ 	.byte	0x03, 0x50
        /*003a*/ 	.short	0x0000


	//----- nvinfo : EIATTR_MAXREG_COUNT
	.align		4
        /*003c*/ 	.byte	0x03, 0x1b
        /*003e*/ 	.short	0x00ff


	//----- nvinfo : EIATTR_NUM_BARRIERS
	.align		4
        /*0040*/ 	.byte	0x02, 0x4c
        /*0042*/ 	.byte	0x01
	.zero		1


	//----- nvinfo : EIATTR_MERCURY_ISA_VERSION
	.align		4
        /*0044*/ 	.byte	0x03, 0x5f
        /*0046*/ 	.short	0x0101


	//----- nvinfo : EIATTR_VRC_CTA_INIT_COUNT
	.align		4
        /*0048*/ 	.byte	0x02, 0x4a
	.zero		1
	.zero		1


	//----- nvinfo : EIATTR_EXIT_INSTR_OFFSETS
	.align		4
        /*004c*/ 	.byte	0x04, 0x1c
        /*004e*/ 	.short	(.L_168 - .L_167)


	//   ....[0]....
.L_167:
        /*0050*/ 	.word	0x00000220


	//   ....[1]....
        /*0054*/ 	.word	0x00000270


	//----- nvinfo : EIATTR_CBANK_PARAM_SIZE
	.align		4
.L_168:
        /*0058*/ 	.byte	0x03, 0x19
        /*005a*/ 	.short	0x0014


	//----- nvinfo : EIATTR_PARAM_CBANK
	.align		4
        /*005c*/ 	.byte	0x04, 0x0a
        /*005e*/ 	.short	(.L_170 - .L_169)
	.align		4
.L_169:
        /*0060*/ 	.word	index@(.nv.constant0._Z22scan_block_sums_kernelPiS_i)
        /*0064*/ 	.short	0x0380
        /*0066*/ 	.short	0x0014


	//----- nvinfo : EIATTR_SW_WAR
	.align		4
.L_170:
        /*0068*/ 	.byte	0x04, 0x36
        /*006a*/ 	.short	(.L_172 - .L_171)
.L_171:
        /*006c*/ 	.word	0x00000008
.L_172:


//--------------------- .nv.info._Z23block_prefix_sum_kernelPiS_S_i --------------------------
	.section	.nv.info._Z23block_prefix_sum_kernelPiS_S_i,"",@"SHT_CUDA_INFO"
	.sectionflags	@""
	.align	4


	//----- nvinfo : EIATTR_CUDA_API_VERSION
	.align		4
        /*0000*/ 	.byte	0x04, 0x37
        /*0002*/ 	.short	(.L_174 - .L_173)
.L_173:
        /*0004*/ 	.word	0x00000082


	//----- nvinfo : EIATTR_KPARAM_INFO
	.align		4
.L_174:
        /*0008*/ 	.byte	0x04, 0x17
        /*000a*/ 	.short	(.L_176 - .L_175)
.L_175:
        /*000c*/ 	.word	0x00000000
        /*0010*/ 	.short	0x0003
        /*0012*/ 	.short	0x0018
        /*0014*/ 	.byte	0x00, 0xf0, 0x11, 0x00


	//----- nvinfo : EIATTR_KPARAM_INFO
	.align		4
.L_176:
        /*0018*/ 	.byte	0x04, 0x17
        /*001a*/ 	.short	(.L_178 - .L_177)
.L_177:
        /*001c*/ 	.word	0x00000000
        /*0020*/ 	.short	0x0002
        /*0022*/ 	.short	0x0010
        /*0024*/ 	.byte	0x00, 0xf5, 0x21, 0x00


	//----- nvinfo : EIATTR_KPARAM_INFO
	.align		4
.L_178:
        /*0028*/ 	.byte	0x04, 0x17
        /*002a*/ 	.short	(.L_180 - .L_179)
.L_179:
        /*002c*/ 	.word	0x00000000
        /*0030*/ 	.short	0x0001
        /*0032*/ 	.short	0x0008
        /*0034*/ 	.byte	0x00, 0xf5, 0x21, 0x00


	//----- nvinfo : EIATTR_KPARAM_INFO
	.align		4
.L_180:
        /*0038*/ 	.byte	0x04, 0x17
        /*003a*/ 	.short	(.L_182 - .L_181)
.L_181:
        /*003c*/ 	.word	0x00000000
        /*0040*/ 	.short	0x0000
        /*0042*/ 	.short	0x0000
        /*0044*/ 	.byte	0x00, 0xf5, 0x21, 0x00


	//----- nvinfo : EIATTR_SPARSE_MMA_MASK
	.align		4
.L_182:
        /*0048*/ 	.byte	0x03, 0x50
        /*004a*/ 	.short	0x0000


	//----- nvinfo : EIATTR_MAXREG_COUNT
	.align		4
        /*004c*/ 	.byte	0x03, 0x1b
        /*004e*/ 	.short	0x00ff


	//----- nvinfo : EIATTR_NUM_BARRIERS
	.align		4
        /*0050*/ 	.byte	0x02, 0x4c
        /*0052*/ 	.byte	0x01
	.zero		1


	//----- nvinfo : EIATTR_MERCURY_ISA_VERSION
	.align		4
        /*0054*/ 	.byte	0x03, 0x5f
        /*0056*/ 	.short	0x0101


	//----- nvinfo : EIATTR_VRC_CTA_INIT_COUNT
	.align		4
        /*0058*/ 	.byte	0x02, 0x4a
	.zero		1
	.zero		1


	//----- nvinfo : EIATTR_EXIT_INSTR_OFFSETS
	.align		4
        /*005c*/ 	.byte	0x04, 0x1c
        /*005e*/ 	.short	(.L_184 - .L_183)


	//   ....[0]....
.L_183:
        /*0060*/ 	.word	0x000002a0


	//   ....[1]....
        /*0064*/ 	.word	0x000002f0


	//----- nvinfo : EIATTR_CBANK_PARAM_SIZE
	.align		4
.L_184:
        /*0068*/ 	.byte	0x03, 0x19
        /*006a*/ 	.short	0x001c


	//----- nvinfo : EIATTR_PARAM_CBANK
	.align		4
        /*006c*/ 	.byte	0x04, 0x0a
        /*006e*/ 	.short	(.L_186 - .L_185)
	.align		4
.L_185:
        /*0070*/ 	.word	index@(.nv.constant0._Z23block_prefix_sum_kernelPiS_S_i)
        /*0074*/ 	.short	0x0380
        /*0076*/ 	.short	0x001c


	//----- nvinfo : EIATTR_SW_WAR
	.align		4
.L_186:
        /*0078*/ 	.byte	0x04, 0x36
        /*007a*/ 	.short	(.L_188 - .L_187)
.L_187:
        /*007c*/ 	.word	0x00000008
.L_188:


//--------------------- .nv.info._Z4copyPiS_i     --------------------------
	.section	.nv.info._Z4copyPiS_i,"",@"SHT_CUDA_INFO"
	.sectionflags	@""
	.align	4


	//----- nvinfo : EIATTR_CUDA_API_VERSION
	.align		4
        /*0000*/ 	.byte	0x04, 0x37
        /*0002*/ 	.short	(.L_190 - .L_189)
.L_189:
        /*0004*/ 	.word	0x00000082


	//----- nvinfo : EIATTR_KPARAM_INFO
	.align		4
.L_190:
        /*0008*/ 	.byte	0x04, 0x17
        /*000a*/ 	.short	(.L_192 - .L_191)
.L_191:
        /*000c*/ 	.word	0x00000000
        /*0010*/ 	.short	0x0002
        /*0012*/ 	.short	0x0010
        /*0014*/ 	.byte	0x00, 0xf0, 0x11, 0x00


	//----- nvinfo : EIATTR_KPARAM_INFO
	.align		4
.L_192:
        /*0018*/ 	.byte	0x04, 0x17
        /*001a*/ 	.short	(.L_194 - .L_193)
.L_193:
        /*001c*/ 	.word	0x00000000
        /*0020*/ 	.short	0x0001
        /*0022*/ 	.short	0x0008
        /*0024*/ 	.byte	0x00, 0xf5, 0x21, 0x00


	//----- nvinfo : EIATTR_KPARAM_INFO
	.align		4
.L_194:
        /*0028*/ 	.byte	0x04, 0x17
        /*002a*/ 	.short	(.L_196 - .L_195)
.L_195:
        /*002c*/ 	.word	0x00000000
        /*0030*/ 	.short	0x0000
        /*0032*/ 	.short	0x0000
        /*0034*/ 	.byte	0x00, 0xf5, 0x21, 0x00


	//----- nvinfo : EIATTR_SPARSE_MMA_MASK
	.align		4
.L_196:
        /*0038*/ 	.byte	0x03, 0x50
        /*003a*/ 	.short	0x0000


	//----- nvinfo : EIATTR_MAXREG_COUNT
	.align		4
        /*003c*/ 	.byte	0x03, 0x1b
        /*003e*/ 	.short	0x00ff


	//----- nvinfo : EIATTR_MERCURY_ISA_VERSION
	.align		4
        /*0040*/ 	.byte	0x03, 0x5f
        /*0042*/ 	.short	0x0101


	//----- nvinfo : EIATTR_VRC_CTA_INIT_COUNT
	.align		4
        /*0044*/ 	.byte	0x02, 0x4a
	.zero		1
	.zero		1


	//----- nvinfo : EIATTR_EXIT_INSTR_OFFSETS
	.align		4
        /*0048*/ 	.byte	0x04, 0x1c
        /*004a*/ 	.short	(.L_198 - .L_197)


	//   ....[0]....
.L_197:
        /*004c*/ 	.word	0x00000070


	//   ....[1]....
        /*0050*/ 	.word	0x000000f0


	//----- nvinfo : EIATTR_CBANK_PARAM_SIZE
	.align		4
.L_198:
        /*0054*/ 	.byte	0x03, 0x19
        /*0056*/ 	.short	0x0014


	//----- nvinfo : EIATTR_PARAM_CBANK
	.align		4
        /*0058*/ 	.byte	0x04, 0x0a
        /*005a*/ 	.short	(.L_200 - .L_199)
	.align		4
.L_199:
        /*005c*/ 	.word	index@(.nv.constant0._Z4copyPiS_i)
        /*0060*/ 	.short	0x0380
        /*0062*/ 	.short	0x0014


	//----- nvinfo : EIATTR_SW_WAR
	.align		4
.L_200:
        /*0064*/ 	.byte	0x04, 0x36
        /*0066*/ 	.short	(.L_202 - .L_201)
.L_201:
        /*0068*/ 	.word	0x00000008
.L_202:


//--------------------- .nv.info._Z9build_CSRPiS_S_S_S_P4Edgei --------------------------
	.section	.nv.info._Z9build_CSRPiS_S_S_S_P4Edgei,"",@"SHT_CUDA_INFO"
	.sectionflags	@""
	.align	4


	//----- nvinfo : EIATTR_CUDA_API_VERSION
	.align		4
        /*0000*/ 	.byte	0x04, 0x37
        /*0002*/ 	.short	(.L_204 - .L_203)
.L_203:
        /*0004*/ 	.word	0x00000082


	//----- nvinfo : EIATTR_KPARAM_INFO
	.align		4
.L_204:
        /*0008*/ 	.byte	0x04, 0x17
        /*000a*/ 	.short	(.L_206 - .L_205)
.L_205:
        /*000c*/ 	.word	0x00000000
        /*0010*/ 	.short	0x0006
        /*0012*/ 	.short	0x0030
        /*0014*/ 	.byte	0x00, 0xf0, 0x11, 0x00


	//----- nvinfo : EIATTR_KPARAM_INFO
	.align		4
.L_206:
        /*0018*/ 	.byte	0x04, 0x17
        /*001a*/ 	.short	(.L_208 - .L_207)
.L_207:
        /*001c*/ 	.word	0x00000000
        /*0020*/ 	.short	0x0005
        /*0022*/ 	.short	0x0028
        /*0024*/ 	.byte	0x00, 0xf5, 0x21, 0x00


	//----- nvinfo : EIATTR_KPARAM_INFO
	.align		4
.L_208:
        /*0028*/ 	.byte	0x04, 0x17
        /*002a*/ 	.short	(.L_210 - .L_209)
.L_209:
        /*002c*/ 	.word	0x00000000
        /*0030*/ 	.short	0x0004
        /*0032*/ 	.short	0x0020
        /*0034*/ 	.byte	0x00, 0xf5, 0x21, 0x00


	//----- nvinfo : EIATTR_KPARAM_INFO
	.align		4
.L_210:
        /*0038*/ 	.byte	0x04, 0x17
        /*003a*/ 	.short	(.L_212 - .L_211)
.L_211:
        /*003c*/ 	.word	0x00000000
        /*0040*/ 	.short	0x0003
        /*0042*/ 	.short	0x0018
        /*0044*/ 	.byte	0x00, 0xf5, 0x21, 0x00


	//----- nvinfo : EIATTR_KPARAM_INFO
	.align		4
.L_212:
        /*0048*/ 	.byte	0x04, 0x17
        /*004a*/ 	.short	(.L_214 - .L_213)
.L_213:
        /*004c*/ 	.word	0x00000000
        /*0050*/ 	.short	0x0002
        /*0052*/ 	.short	0x0010
        /*0054*/ 	.byte	0x00, 0xf5, 0x21, 0x00


	//----- nvinfo : EIATTR_KPARAM_INFO
	.align		4
.L_214:
        /*0058*/ 	.byte	0x04, 0x17
        /*005a*/ 	.short	(.L_216 - .L_215)
.L_215:
        /*005c*/ 	.word	0x00000000
        /*0060*/ 	.short	0x0001
        /*0062*/ 	.short	0x0008
        /*0064*/ 	.byte	0x00, 0xf5, 0x21, 0x00


	//----- nvinfo : EIATTR_KPARAM_INFO
	.align		4
.L_216:
        /*0068*/ 	.byte	0x04, 0x17
        /*006a*/ 	.short	(.L_218 - .L_217)
.L_217:
        /*006c*/ 	.word	0x00000000
        /*0070*/ 	.short	0x0000
        /*0072*/ 	.short	0x0000
        /*0074*/ 	.byte	0x00, 0xf5, 0x21, 0x00


	//----- nvinfo : EIATTR_SPARSE_MMA_MASK
	.align		4
.L_218:
        /*0078*/ 	.byte	0x03, 0x50
        /*007a*/ 	.short	0x0000


	//----- nvinfo : EIATTR_MAXREG_COUNT
	.align		4
        /*007c*/ 	.byte	0x03, 0x1b
        /*007e*/ 	.short	0x00ff


	//----- nvinfo : EIATTR_MERCURY_ISA_VERSION
	.align		4
        /*0080*/ 	.byte	0x03, 0x5f
        /*0082*/ 	.short	0x0101


	//----- nvinfo : EIATTR_VRC_CTA_INIT_COUNT
	.align		4
        /*0084*/ 	.byte	0x02, 0x4a
	.zero		1
	.zero		1


	//----- nvinfo : EIATTR_EXIT_INSTR_OFFSETS
	.align		4
        /*0088*/ 	.byte	0x04, 0x1c
        /*008a*/ 	.short	(.L_220 - .L_219)


	//   ....[0]....
.L_219:
        /*008c*/ 	.word	0x00000070


	//   ....[1]....
        /*0090*/ 	.word	0x00000250


	//----- nvinfo : EIATTR_CBANK_PARAM_SIZE
	.align		4
.L_220:
        /*0094*/ 	.byte	0x03, 0x19
        /*0096*/ 	.short	0x0034


	//----- nvinfo : EIATTR_PARAM_CBANK
	.align		4
        /*0098*/ 	.byte	0x04, 0x0a
        /*009a*/ 	.short	(.L_222 - .L_221)
	.align		4
.L_221:
        /*009c*/ 	.word	index@(.nv.constant0._Z9build_CSRPiS_S_S_S_P4Edgei)
        /*00a0*/ 	.short	0x0380
        /*00a2*/ 	.short	0x0034


	//----- nvinfo : EIATTR_SW_WAR
	.align		4
.L_222:
        /*00a4*/ 	.byte	0x04, 0x36
        /*00a6*/ 	.short	(.L_224 - .L_223)
.L_223:
        /*00a8*/ 	.word	0x00000008
.L_224:


//--------------------- .nv.info._Z5clearP4Edgei  --------------------------
	.section	.nv.info._Z5clearP4Edgei,"",@"SHT_CUDA_INFO"
	.sectionflags	@""
	.align	4


	//----- nvinfo : EIATTR_CUDA_API_VERSION
	.align		4
        /*0000*/ 	.byte	0x04, 0x37
        /*0002*/ 	.short	(.L_226 - .L_225)
.L_225:
        /*0004*/ 	.word	0x00000082


	//----- nvinfo : EIATTR_KPARAM_INFO
	.align		4
.L_226:
        /*0008*/ 	.byte	0x04, 0x17
        /*000a*/ 	.short	(.L_228 - .L_227)
.L_227:
        /*000c*/ 	.word	0x00000000
        /*0010*/ 	.short	0x0001
        /*0012*/ 	.short	0x0008
        /*0014*/ 	.byte	0x00, 0xf0, 0x11, 0x00


	//----- nvinfo : EIATTR_KPARAM_INFO
	.align		4
.L_228:
        /*0018*/ 	.byte	0x04, 0x17
        /*001a*/ 	.short	(.L_230 - .L_229)
.L_229:
        /*001c*/ 	.word	0x00000000
        /*0020*/ 	.short	0x0000
        /*0022*/ 	.short	0x0000
        /*0024*/ 	.byte	0x00, 0xf5, 0x21, 0x00


	//----- nvinfo : EIATTR_SPARSE_MMA_MASK
	.align		4
.L_230:
        /*0028*/ 	.byte	0x03, 0x50
        /*002a*/ 	.short	0x0000


	//----- nvinfo : EIATTR_MAXREG_COUNT
	.align		4
        /*002c*/ 	.byte	0x03, 0x1b
        /*002e*/ 	.short	0x00ff


	//----- nvinfo : EIATTR_MERCURY_ISA_VERSION
	.align		4
        /*0030*/ 	.byte	0x03, 0x5f
        /*0032*/ 	.short	0x0101


	//----- nvinfo : EIATTR_VRC_CTA_INIT_COUNT
	.align		4
        /*0034*/ 	.byte	0x02, 0x4a
	.zero		1
	.zero		1


	//----- nvinfo : EIATTR_EXIT_INSTR_OFFSETS
	.align		4
        /*0038*/ 	.byte	0x04, 0x1c
        /*003a*/ 	.short	(.L_232 - .L_231)


	//   ....[0]....
.L_231:
        /*003c*/ 	.word	0x00000070


	//   ....[1]....
        /*0040*/ 	.word	0x000000f0


	//----- nvinfo : EIATTR_CBANK_PARAM_SIZE
	.align		4
.L_232:
        /*0044*/ 	.byte	0x03, 0x19
        /*0046*/ 	.short	0x000c


	//----- nvinfo : EIATTR_PARAM_CBANK
	.align		4
        /*0048*/ 	.byte	0x04, 0x0a
        /*004a*/ 	.short	(.L_234 - .L_233)
	.align		4
.L_233:
        /*004c*/ 	.word	index@(.nv.constant0._Z5clearP4Edgei)
        /*0050*/ 	.short	0x0380
        /*0052*/ 	.short	0x000c


	//----- nvinfo : EIATTR_SW_WAR
	.align		4
.L_234:
        /*0054*/ 	.byte	0x04, 0x36
        /*0056*/ 	.short	(.L_236 - .L_235)
.L_235:
        /*0058*/ 	.word	0x00000008
.L_236:


//--------------------- .nv.info._Z13markComponentiP4EdgePiS1_S1_ --------------------------
	.section	.nv.info._Z13markComponentiP4EdgePiS1_S1_,"",@"SHT_CUDA_INFO"
	.sectionflags	@""
	.align	4


	//----- nvinfo : EIATTR_CUDA_API_VERSION
	.align		4
        /*0000*/ 	.byte	0x04, 0x37
        /*0002*/ 	.short	(.L_238 - .L_237)
.L_237:
        /*0004*/ 	.word	0x00000082


	//----- nvinfo : EIATTR_KPARAM_INFO
	.align		4
.L_238:
        /*0008*/ 	.byte	0x04, 0x17
        /*000a*/ 	.short	(.L_240 - .L_239)
.L_239:
        /*000c*/ 	.word	0x00000000
        /*0010*/ 	.short	0x0004
        /*0012*/ 	.short	0x0020
        /*0014*/ 	.byte	0x00, 0xf5, 0x21, 0x00


	//----- nvinfo : EIATTR_KPARAM_INFO
	.align		4
.L_240:
        /*0018*/ 	.byte	0x04, 0x17
        /*001a*/ 	.short	(.L_242 - .L_241)
.L_241:
        /*001c*/ 	.word	0x00000000
        /*0020*/ 	.short	0x0003
        /*0022*/ 	.short	0x0018
        /*0024*/ 	.byte	0x00, 0xf5, 0x21, 0x00


	//----- nvinfo : EIATTR_KPARAM_INFO
	.align		4
.L_242:
        /*0028*/ 	.byte	0x04, 0x17
        /*002a*/ 	.short	(.L_244 - .L_243)
.L_243:
        /*002c*/ 	.word	0x00000000
        /*0030*/ 	.short	0x0002
        /*0032*/ 	.short	0x0010
        /*0034*/ 	.byte	0x00, 0xf5, 0x21, 0x00


	//----- nvinfo : EIATTR_KPARAM_INFO
	.align		4
.L_244:
        /*0038*/ 	.byte	0x04, 0x17
        /*003a*/ 	.short	(.L_246 - .L_245)
.L_245:
        /*003c*/ 	.word	0x00000000
        /*0040*/ 	.short	0x0001
        /*0042*/ 	.short	0x0008
        /*0044*/ 	.byte	0x00, 0xf5, 0x21, 0x00


	//----- nvinfo : EIATTR_KPARAM_INFO
	.align		4
.L_246:
        /*0048*/ 	.byte	0x04, 0x17
        /*004a*/ 	.short	(.L_248 - .L_247)
.L_247:
        /*004c*/ 	.word	0x00000000
        /*0050*/ 	.short	0x0000
        /*0052*/ 	.short	0x0000
        /*0054*/ 	.byte	0x00, 0xf0, 0x11, 0x00


	//----- nvinfo : EIATTR_SPARSE_MMA_MASK
	.align		4
.L_248:
        /*0058*/ 	.byte	0x03, 0x50
        /*005a*/ 	.short	0x0000


	//----- nvinfo : EIATTR_MAXREG_COUNT
	.align		4
        /*005c*/ 	.byte	0x03, 0x1b
        /*005e*/ 	.short	0x00ff


	//----- nvinfo : EIATTR_MERCURY_ISA_VERSION
	.align		4
        /*0060*/ 	.byte	0x03, 0x5f
        /*0062*/ 	.short	0x0101


	//----- nvinfo : EIATTR_VRC_CTA_INIT_COUNT
	.align		4
        /*0064*/ 	.byte	0x02, 0x4a
	.zero		1
	.zero		1


	//----- nvinfo : EIATTR_EXIT_INSTR_OFFSETS
	.align		4
        /*0068*/ 	.byte	0x04, 0x1c
        /*006a*/ 	.short	(.L_250 - .L_249)


	//   ....[0]....
.L_249:
        /*006c*/ 	.word	0x00000070


	//   ....[1]....
        /*0070*/ 	.word	0x00000430


	//   ....[2]....
        /*0074*/ 	.word	0x00000970


	//----- nvinfo : EIATTR_CRS_STACK_SIZE
	.align		4
.L_250:
        /*0078*/ 	.byte	0x04, 0x1e
        /*007a*/ 	.short	(.L_252 - .L_251)
.L_251:
        /*007c*/ 	.word	0x00000000


	//----- nvinfo : EIATTR_CBANK_PARAM_SIZE
	.align		4
.L_252:
        /*0080*/ 	.byte	0x03, 0x19
        /*0082*/ 	.short	0x0028


	//----- nvinfo : EIATTR_PARAM_CBANK
	.align		4
        /*0084*/ 	.byte	0x04, 0x0a
        /*0086*/ 	.short	(.L_254 - .L_253)
	.align		4
.L_253:
        /*0088*/ 	.word	index@(.nv.constant0._Z13markComponentiP4EdgePiS1_S1_)
        /*008c*/ 	.short	0x0380
        /*008e*/ 	.short	0x0028


	//----- nvinfo : EIATTR_SW_WAR
	.align		4
.L_254:
        /*0090*/ 	.byte	0x04, 0x36
        /*0092*/ 	.short	(.L_256 - .L_255)
.L_255:
        /*0094*/ 	.word	0x00000008
.L_256:


//--------------------- .nv.info._Z10removeEdgeiP4EdgePl --------------------------
	.section	.nv.info._Z10removeEdgeiP4EdgePl,"",@"SHT_CUDA_INFO"
	.sectionflags	@""
	.align	4


	//----- nvinfo : EIATTR_CUDA_API_VERSION
	.align		4
        /*0000*/ 	.byte	0x04, 0x37
        /*0002*/ 	.short	(.L_258 - .L_257)
.L_257:
        /*0004*/ 	.word	0x00000082


	//----- nvinfo : EIATTR_KPARAM_INFO
	.align		4
.L_258:
        /*0008*/ 	.byte	0x04, 0x17
        /*000a*/ 	.short	(.L_260 - .L_259)
.L_259:
        /*000c*/ 	.word	0x00000000
        /*0010*/ 	.short	0x0002
        /*0012*/ 	.short	0x0010
        /*0014*/ 	.byte	0x00, 0xf5, 0x21, 0x00


	//----- nvinfo : EIATTR_KPARAM_INFO
	.align		4
.L_260:
        /*0018*/ 	.byte	0x04, 0x17
        /*001a*/ 	.short	(.L_262 - .L_261)
.L_261:
        /*001c*/ 	.word	0x00000000
        /*0020*/ 	.short	0x0001
        /*0022*/ 	.short	0x0008
        /*0024*/ 	.byte	0x00, 0xf5, 0x21, 0x00


	//----- nvinfo : EIATTR_KPARAM_INFO
	.align		4
.L_262:
        /*0028*/ 	.byte	0x04, 0x17
        /*002a*/ 	.short	(.L_264 - .L_263)
.L_263:
        /*002c*/ 	.word	0x00000000
        /*0030*/ 	.short	0x0000
        /*0032*/ 	.short	0x0000
        /*0034*/ 	.byte	0x00, 0xf0, 0x11, 0x00


	//----- nvinfo : EIATTR_SPARSE_MMA_MASK
	.align		4
.L_264:
        /*0038*/ 	.byte	0x03, 0x50
        /*003a*/ 	.short	0x0000


	//----- nvinfo : EIATTR_MAXREG_COUNT
	.align		4
        /*003c*/ 	.byte	0x03, 0x1b
        /*003e*/ 	.short	0x00ff


	//----- nvinfo : EIATTR_MERCURY_ISA_VERSION
	.align		4
        /*0040*/ 	.byte	0x03, 0x5f
        /*0042*/ 	.short	0x0101


	//----- nvinfo : EIATTR_VRC_CTA_INIT_COUNT
	.align		4
        /*0044*/ 	.byte	0x02, 0x4a
	.zero		1
	.zero		1


	//----- nvinfo : EIATTR_EXIT_INSTR_OFFSETS
	.align		4
        /*0048*/ 	.byte	0x04, 0x1c
        /*004a*/ 	.short	(.L_266 - .L_265)


	//   ....[0]....
.L_265:
        /*004c*/ 	.word	0x00000070


	//   ....[1]....
        /*0050*/ 	.word	0x00000770


	//   ....[2]....
        /*0054*/ 	.word	0x000007a0


	//   ....[3]....
        /*0058*/ 	.word	0x00000950


	//----- nvinfo : EIATTR_CRS_STACK_SIZE
	.align		4
.L_266:
        /*005c*/ 	.byte	0x04, 0x1e
        /*005e*/ 	.short	(.L_268 - .L_267)
.L_267:
        /*0060*/ 	.word	0x00000000


	//----- nvinfo : EIATTR_CBANK_PARAM_SIZE
	.align		4
.L_268:
        /*0064*/ 	.byte	0x03, 0x19
        /*0066*/ 	.short	0x0018


	//----- nvinfo : EIATTR_PARAM_CBANK
	.align		4
        /*0068*/ 	.byte	0x04, 0x0a
        /*006a*/ 	.short	(.L_270 - .L_269)
	.align		4
.L_269:
        /*006c*/ 	.word	index@(.nv.constant0._Z10removeEdgeiP4EdgePl)
        /*0070*/ 	.short	0x0380
        /*0072*/ 	.short	0x0018


	//----- nvinfo : EIATTR_SW_WAR
	.align		4
.L_270:
        /*0074*/ 	.byte	0x04, 0x36
        /*0076*/ 	.short	(.L_272 - .L_271)
.L_271:
        /*0078*/ 	.word	0x00000008
.L_272:


//--------------------- .nv.info._Z17construct_minedgeP4EdgePxiPiS2_S2_S2_S2_ --------------------------
	.section	.nv.info._Z17construct_minedgeP4EdgePxiPiS2_S2_S2_S2_,"",@"SHT_CUDA_INFO"
	.sectionflags	@""
	.align	4


	//----- nvinfo : EIATTR_CUDA_API_VERSION
	.align		4
        /*0000*/ 	.byte	0x04, 0x37
        /*0002*/ 	.short	(.L_274 - .L_273)
.L_273:
        /*0004*/ 	.word	0x00000082


	//----- nvinfo : EIATTR_KPARAM_INFO
	.align		4
.L_274:
        /*0008*/ 	.byte	0x04, 0x17
        /*000a*/ 	.short	(.L_276 - .L_275)
.L_275:
        /*000c*/ 	.word	0x00000000
        /*0010*/ 	.short	0x0007
        /*0012*/ 	.short	0x0038
        /*0014*/ 	.byte	0x00, 0xf5, 0x21, 0x00


	//----- nvinfo : EIATTR_KPARAM_INFO
	.align		4
.L_276:
        /*0018*/ 	.byte	0x04, 0x17
        /*001a*/ 	.short	(.L_278 - .L_277)
.L_277:
        /*001c*/ 	.word	0x00000000
        /*0020*/ 	.short	0x0006
        /*0022*/ 	.short	0x0030
        /*0024*/ 	.byte	0x00, 0xf5, 0x21, 0x00


	//----- nvinfo : EIATTR_KPARAM_INFO
	.align		4
.L_278:
        /*0028*/ 	.byte	0x04, 0x17
        /*002a*/ 	.short	(.L_280 - .L_279)
.L_279:
        /*002c*/ 	.word	0x00000000
        /*0030*/ 	.short	0x0005
        /*0032*/ 	.short	0x0028
        /*0034*/ 	.byte	0x00, 0xf5, 0x21, 0x00


	//----- nvinfo : EIATTR_KPARAM_INFO
	.align		4
.L_280:
        /*0038*/ 	.byte	0x04, 0x17
        /*003a*/ 	.short	(.L_282 - .L_281)
.L_281:
        /*003c*/ 	.word	0x00000000
        /*0040*/ 	.short	0x0004
        /*0042*/ 	.short	0x0020
        /*0044*/ 	.byte	0x00, 0xf5, 0x21, 0x00


	//----- nvinfo : EIATTR_KPARAM_INFO
	.align		4
.L_282:
        /*0048*/ 	.byte	0x04, 0x17
        /*004a*/ 	.short	(.L_284 - .L_283)
.L_283:
        /*004c*/ 	.word	0x00000000
        /*0050*/ 	.short	0x0003
        /*0052*/ 	.short	0x0018
        /*0054*/ 	.byte	0x00, 0xf5, 0x21, 0x00


	//----- nvinfo : EIATTR_KPARAM_INFO
	.align		4
.L_284:
        /*0058*/ 	.byte	0x04, 0x17
        /*005a*/ 	.short	(.L_286 - .L_285)
.L_285:
        /*005c*/ 	.word	0x00000000
        /*0060*/ 	.short	0x0002
        /*0062*/ 	.short	0x0010
        /*0064*/ 	.byte	0x00, 0xf0, 0x11, 0x00


	//----- nvinfo : EIATTR_KPARAM_INFO
	.align		4
.L_286:
        /*0068*/ 	.byte	0x04, 0x17
        /*006a*/ 	.short	(.L_288 - .L_287)
.L_287:
        /*006c*/ 	.word	0x00000000
        /*0070*/ 	.short	0x0001
        /*0072*/ 	.short	0x0008
        /*0074*/ 	.byte	0x00, 0xf5, 0x21, 0x00


	//----- nvinfo : EIATTR_KPARAM_INFO
	.align		4
.L_288:
        /*0078*/ 	.byte	0x04, 0x17
        /*007a*/ 	.short	(.L_290 - .L_289)
.L_289:
        /*007c*/ 	.word	0x00000000
        /*0080*/ 	.short	0x0000
        /*0082*/ 	.short	0x0000
        /*0084*/ 	.byte	0x00, 0xf5, 0x21, 0x00


	//----- nvinfo : EIATTR_SPARSE_MMA_MASK
	.align		4
.L_290:
        /*0088*/ 	.byte	0x03, 0x50
        /*008a*/ 	.short	0x0000


	//----- nvinfo : EIATTR_MAXREG_COUNT
	.align		4
        /*008c*/ 	.byte	0x03, 0x1b
        /*008e*/ 	.short	0x00ff


	//----- nvinfo : EIATTR_MERCURY_ISA_VERSION
	.align		4
        /*0090*/ 	.byte	0x03, 0x5f
        /*0092*/ 	.short	0x0101


	//----- nvinfo : EIATTR_VRC_CTA_INIT_COUNT
	.align		4
        /*0094*/ 	.byte	0x02, 0x4a
	.zero		1
	.zero		1


	//----- nvinfo : EIATTR_EXIT_INSTR_OFFSETS
	.align		4
        /*0098*/ 	.byte	0x04, 0x1c
        /*009a*/ 	.short	(.L_292 - .L_291)


	//   ....[0]....
.L_291:
        /*009c*/ 	.word	0x00000070


	//   ....[1]....
        /*00a0*/ 	.word	0x000000e0


	//   ....[2]....
        /*00a4*/ 	.word	0x00000210


	//----- nvinfo : EIATTR_CBANK_PARAM_SIZE
	.align		4
.L_292:
        /*00a8*/ 	.byte	0x03, 0x19
        /*00aa*/ 	.short	0x0040


	//----- nvinfo : EIATTR_PARAM_CBANK
	.align		4
        /*00ac*/ 	.byte	0x04, 0x0a
        /*00ae*/ 	.short	(.L_294 - .L_293)
	.align		4
.L_293:
        /*00b0*/ 	.word	index@(.nv.constant0._Z17construct_minedgeP4EdgePxiPiS2_S2_S2_S2_)
        /*00b4*/ 	.short	0x0380
        /*00b6*/ 	.short	0x0040


	//----- nvinfo : EIATTR_SW_WAR
	.align		4
.L_294:
        /*00b8*/ 	.byte	0x04, 0x36
        /*00ba*/ 	.short	(.L_296 - .L_295)
.L_295:
        /*00bc*/ 	.word	0x00000008
.L_296:


//--------------------- .nv.info._Z12find_minedgePiS_S_S_iP4EdgeS_S_Px --------------------------
	.section	.nv.info._Z12find_minedgePiS_S_S_iP4EdgeS_S_Px,"",@"SHT_CUDA_INFO"
	.sectionflags	@""
	.align	4


	//----- nvinfo : EIATTR_CUDA_API_VERSION
	.align		4
        /*0000*/ 	.byte	0x04, 0x37
        /*0002*/ 	.short	(.L_298 - .L_297)
.L_297:
        /*0004*/ 	.word	0x00000082


	//----- nvinfo : EIATTR_KPARAM_INFO
	.align		4
.L_298:
        /*0008*/ 	.byte	0x04, 0x17
        /*000a*/ 	.short	(.L_300 - .L_299)
.L_299:
        /*000c*/ 	.word	0x00000000
        /*0010*/ 	.short	0x0008
        /*0012*/ 	.short	0x0040
        /*0014*/ 	.byte	0x00, 0xf5, 0x21, 0x00


	//----- nvinfo : EIATTR_KPARAM_INFO
	.align		4
.L_300:
        /*0018*/ 	.byte	0x04, 0x17
        /*001a*/ 	.short	(.L_302 - .L_301)
.L_301:
        /*001c*/ 	.word	0x00000000
        /*0020*/ 	.short	0x0007
        /*0022*/ 	.short	0x0038
        /*0024*/ 	.byte	0x00, 0xf5, 0x21, 0x00


	//----- nvinfo : EIATTR_KPARAM_INFO
	.align		4
.L_302:
        /*0028*/ 	.byte	0x04, 0x17
        /*002a*/ 	.short	(.L_304 - .L_303)
.L_303:
        /*002c*/ 	.word	0x00000000
        /*0030*/ 	.short	0x0006
        /*0032*/ 	.short	0x0030
        /*0034*/ 	.byte	0x00, 0xf5, 0x21, 0x00


	//----- nvinfo : EIATTR_KPARAM_INFO
	.align		4
.L_304:
        /*0038*/ 	.byte	0x04, 0x17
        /*003a*/ 	.short	(.L_306 - .L_305)
.L_305:
        /*003c*/ 	.word	0x00000000
        /*0040*/ 	.short	0x0005
        /*0042*/ 	.short	0x0028
        /*0044*/ 	.byte	0x00, 0xf5, 0x21, 0x00


	//----- nvinfo : EIATTR_KPARAM_INFO
	.align		4
.L_306:
        /*0048*/ 	.byte	0x04, 0x17
        /*004a*/ 	.short	(.L_308 - .L_307)
.L_307:
        /*004c*/ 	.word	0x00000000
        /*0050*/ 	.short	0x0004
        /*0052*/ 	.short	0x0020
        /*0054*/ 	.byte	0x00, 0xf0, 0x11, 0x00


	//----- nvinfo : EIATTR_KPARAM_INFO
	.align		4
.L_308:
        /*0058*/ 	.byte	0x04, 0x17
        /*005a*/ 	.short	(.L_310 - .L_309)
.L_309:
        /*005c*/ 	.word	0x00000000
        /*0060*/ 	.short	0x0003
        /*0062*/ 	.short	0x0018
        /*0064*/ 	.byte	0x00, 0xf5, 0x21, 0x00


	//----- nvinfo : EIATTR_KPARAM_INFO
	.align		4
.L_310:
        /*0068*/ 	.byte	0x04, 0x17
        /*006a*/ 	.short	(.L_312 - .L_311)
.L_311:
        /*006c*/ 	.word	0x00000000
        /*0070*/ 	.short	0x0002
        /*0072*/ 	.short	0x0010
        /*0074*/ 	.byte	0x00, 0xf5, 0x21, 0x00


	//----- nvinfo : EIATTR_KPARAM_INFO
	.align		4
.L_312:
        /*0078*/ 	.byte	0x04, 0x17
        /*007a*/ 	.short	(.L_314 - .L_313)
.L_313:
        /*007c*/ 	.word	0x00000000
        /*0080*/ 	.short	0x0001
        /*0082*/ 	.short	0x0008
        /*0084*/ 	.byte	0x00, 0xf5, 0x21, 0x00


	//----- nvinfo : EIATTR_KPARAM_INFO
	.align		4
.L_314:
        /*0088*/ 	.byte	0x04, 0x17
        /*008a*/ 	.short	(.L_316 - .L_315)
.L_315:
        /*008c*/ 	.word	0x00000000
        /*0090*/ 	.short	0x0000
        /*0092*/ 	.short	0x0000
        /*0094*/ 	.byte	0x00, 0xf5, 0x21, 0x00


	//----- nvinfo : EIATTR_SPARSE_MMA_MASK
	.align		4
.L_316:
        /*0098*/ 	.byte	0x03, 0x50
        /*009a*/ 	.short	0x0000


	//----- nvinfo : EIATTR_MAXREG_COUNT
	.align		4
        /*009c*/ 	.byte	0x03, 0x1b
        /*009e*/ 	.short	0x00ff


	//----- nvinfo : EIATTR_MERCURY_ISA_VERSION
	.align		4
        /*00a0*/ 	.byte	0x03, 0x5f
        /*00a2*/ 	.short	0x0101


	//----- nvinfo : EIATTR_VRC_CTA_INIT_COUNT
	.align		4
        /*00a4*/ 	.byte	0x02, 0x4a
	.zero		1
	.zero		1


	//----- nvinfo : EIATTR_EXIT_INSTR_OFFSETS
	.align		4
        /*00a8*/ 	.byte	0x04, 0x1c
        /*00aa*/ 	.short	(.L_318 - .L_317)


	//   ....[0]....
.L_317:
        /*00ac*/ 	.word	0x00000070


	//   ....[1]....
        /*00b0*/ 	.word	0x000002d0


	//   ....[2]....
        /*00b4*/ 	.word	0x00000600


	//----- nvinfo : EIATTR_CRS_STACK_SIZE
	.align		4
.L_318:
        /*00b8*/ 	.byte	0x04, 0x1e
        /*00ba*/ 	.short	(.L_320 - .L_319)
.L_319:
        /*00bc*/ 	.word	0x00000000


	//----- nvinfo : EIATTR_CBANK_PARAM_SIZE
	.align		4
.L_320:
        /*00c0*/ 	.byte	0x03, 0x19
        /*00c2*/ 	.short	0x0048


	//----- nvinfo : EIATTR_PARAM_CBANK
	.align		4
        /*00c4*/ 	.byte	0x04, 0x0a
        /*00c6*/ 	.short	(.L_322 - .L_321)
	.align		4
.L_321:
        /*00c8*/ 	.word	index@(.nv.constant0._Z12find_minedgePiS_S_S_iP4EdgeS_S_Px)
        /*00cc*/ 	.short	0x0380
        /*00ce*/ 	.short	0x0048


	//----- nvinfo : EIATTR_SW_WAR
	.align		4
.L_322:
        /*00d0*/ 	.byte	0x04, 0x36
        /*00d2*/ 	.short	(.L_324 - .L_323)
.L_323:
        /*00d4*/ 	.word	0x00000008
.L_324:


//--------------------- .nv.info._Z8printMstP4EdgeiPiPl --------------------------
	.section	.nv.info._Z8printMstP4EdgeiPiPl,"",@"SHT_CUDA_INFO"
	.sectionflags	@""
	.align	4


	//----- nvinfo : EIATTR_CUDA_API_VERSION
	.align		4
        /*0000*/ 	.byte	0x04, 0x37
        /*0002*/ 	.short	(.L_326 - .L_325)
.L_325:
        /*0004*/ 	.word	0x00000082


	//----- nvinfo : EIATTR_KPARAM_INFO
	.align		4
.L_326:
        /*0008*/ 	.byte	0x04, 0x17
        /*000a*/ 	.short	(.L_328 - .L_327)
.L_327:
        /*000c*/ 	.word	0x00000000
        /*0010*/ 	.short	0x0003
        /*0012*/ 	.short	0x0018
        /*0014*/ 	.byte	0x00, 0xf5, 0x21, 0x00


	//----- nvinfo : EIATTR_KPARAM_INFO
	.align		4
.L_328:
        /*0018*/ 	.byte	0x04, 0x17
        /*001a*/ 	.short	(.L_330 - .L_329)
.L_329:
        /*001c*/ 	.word	0x00000000
        /*0020*/ 	.short	0x0002
        /*0022*/ 	.short	0x0010
        /*0024*/ 	.byte	0x00, 0xf5, 0x21, 0x00


	//----- nvinfo : EIATTR_KPARAM_INFO
	.align		4
.L_330:
        /*0028*/ 	.byte	0x04, 0x17
        /*002a*/ 	.short	(.L_332 - .L_331)
.L_331:
        /*002c*/ 	.word	0x00000000
        /*0030*/ 	.short	0x0001
        /*0032*/ 	.short	0x0008
        /*0034*/ 	.byte	0x00, 0xf0, 0x11, 0x00


	//----- nvinfo : EIATTR_KPARAM_INFO
	.align		4
.L_332:
        /*0038*/ 	.byte	0x04, 0x17
        /*003a*/ 	.short	(.L_334 - .L_333)
.L_333:
        /*003c*/ 	.word	0x00000000
        /*0040*/ 	.short	0x0000
        /*0042*/ 	.short	0x0000
        /*0044*/ 	.byte	0x00, 0xf5, 0x21, 0x00


	//----- nvinfo : EIATTR_SPARSE_MMA_MASK
	.align		4
.L_334:
        /*0048*/ 	.byte	0x03, 0x50
        /*004a*/ 	.short	0x0000


	//----- nvinfo : EIATTR_MAXREG_COUNT
	.align		4
        /*004c*/ 	.byte	0x03, 0x1b
        /*004e*/ 	.short	0x00ff


	//----- nvinfo : EIATTR_EXTERNS
	.align		4
        /*0050*/ 	.byte	0x04, 0x0f
        /*0052*/ 	.short	(.L_336 - .L_335)


	//   ....[0]....
	.align		4
.L_335:
        /*0054*/ 	.word	index@(vprintf)


	//----- nvinfo : EIATTR_MERCURY_ISA_VERSION
	.align		4
.L_336:
        /*0058*/ 	.byte	0x03, 0x5f
        /*005a*/ 	.short	0x0101


	//----- nvinfo : EIATTR_VRC_CTA_INIT_COUNT
	.align		4
        /*005c*/ 	.byte	0x02, 0x4a
	.zero		1
	.zero		1


	//----- nvinfo : EIATTR_SYSCALL_OFFSETS
	.align		4
        /*0060*/ 	.byte	0x04, 0x46
        /*0062*/ 	.short	(.L_338 - .L_337)


	//   ....[0]....
.L_337:
        /*0064*/ 	.word	0x00000270


	//   ....[1]....
        /*0068*/ 	.word	0x00000340


	//   ....[2]....
        /*006c*/ 	.word	0x00000410


	//   ....[3]....
        /*0070*/ 	.word	0x000004e0


	//   ....[4]....
        /*0074*/ 	.word	0x000005b0


	//   ....[5]....
        /*0078*/ 	.word	0x00000680


	//   ....[6]....
        /*007c*/ 	.word	0x00000750


	//   ....[7]....
        /*0080*/ 	.word	0x00000820


	//   ....[8]....
        /*0084*/ 	.word	0x000008f0


	//   ....[9]....
        /*0088*/ 	.word	0x000009c0


	//   ....[10]....
        /*008c*/ 	.word	0x00000a90


	//   ....[11]....
        /*0090*/ 	.word	0x00000b60


	//   ....[12]....
        /*0094*/ 	.word	0x00000c30


	//   ....[13]....
        /*0098*/ 	.word	0x00000d00


	//   ....[14]....
        /*009c*/ 	.word	0x00000dd0


	//   ....[15]....
        /*00a0*/ 	.word	0x00000ea0


	//   ....[16]....
        /*00a4*/ 	.word	0x00001060


	//   ....[17]....
        /*00a8*/ 	.word	0x00001130


	//   ....[18]....
        /*00ac*/ 	.word	0x00001200


	//   ....[19]....
        /*00b0*/ 	.word	0x000012d0


	//   ....[20]....
        /*00b4*/ 	.word	0x000013a0


	//   ....[21]....
        /*00b8*/ 	.word	0x00001470


	//   ....[22]....
        /*00bc*/ 	.word	0x00001540


	//   ....[23]....
        /*00c0*/ 	.word	0x00001610


	//   ....[24]....
        /*00c4*/ 	.word	0x00001790


	//   ....[25]....
        /*00c8*/ 	.word	0x00001860


	//   ....[26]....
        /*00cc*/ 	.word	0x00001930


	//   ....[27]....
        /*00d0*/ 	.word	0x00001a00


	//   ....[28]....
        /*00d4*/ 	.word	0x00001b90


	//   ....[29]....
        /*00d8*/ 	.word	0x00001dc0


	//   ....[30]....
        /*00dc*/ 	.word	0x00001e60


	//   ....[31]....
        /*00e0*/ 	.word	0x00001f00


	//   ....[32]....
        /*00e4*/ 	.word	0x00001fa0


	//   ....[33]....
        /*00e8*/ 	.word	0x00002040


	//   ....[34]....
        /*00ec*/ 	.word	0x000020e0


	//   ....[35]....
        /*00f0*/ 	.word	0x00002180


	//   ....[36]....
        /*00f4*/ 	.word	0x00002220


	//   ....[37]....
        /*00f8*/ 	.word	0x000022c0


	//   ....[38]....
        /*00fc*/ 	.word	0x00002360


	//   ....[39]....
        /*0100*/ 	.word	0x00002400


	//   ....[40]....
        /*0104*/ 	.word	0x000024a0


	//   ....[41]....
        /*0108*/ 	.word	0x00002540


	//   ....[42]....
        /*010c*/ 	.word	0x000025e0


	//   ....[43]....
        /*0110*/ 	.word	0x00002680


	//   ....[44]....
        /*0114*/ 	.word	0x00002720


	//   ....[45]....
        /*0118*/ 	.word	0x000028b0


	//   ....[46]....
        /*011c*/ 	.word	0x00002950


	//   ....[47]....
        /*0120*/ 	.word	0x000029f0


	//   ....[48]....
        /*0124*/ 	.word	0x00002a90


	//   ....[49]....
        /*0128*/ 	.word	0x00002b30


	//   ....[50]....
        /*012c*/ 	.word	0x00002bd0


	//   ....[51]....
        /*0130*/ 	.word	0x00002c70


	//   ....[52]....
        /*0134*/ 	.word	0x00002d10


	//   ....[53]....
        /*0138*/ 	.word	0x00002e50


	//   ....[54]....
        /*013c*/ 	.word	0x00002ef0


	//   ....[55]....
        /*0140*/ 	.word	0x00002f90


	//   ....[56]....
        /*0144*/ 	.word	0x00003030


	//   ....[57]....
        /*0148*/ 	.word	0x00003190


	//   ....[58]....
        /*014c*/ 	.word	0x000032a0


	//----- nvinfo : EIATTR_EXIT_INSTR_OFFSETS
	.align		4
.L_338:
        /*0150*/ 	.byte	0x04, 0x1c
        /*0152*/ 	.short	(.L_340 - .L_339)


	//   ....[0]....
.L_339:
        /*0154*/ 	.word	0x000032b0


	//----- nvinfo : EIATTR_CRS_STACK_SIZE
	.align		4
.L_340:
        /*0158*/ 	.byte	0x04, 0x1e
        /*015a*/ 	.short	(.L_342 - .L_341)
.L_341:
        /*015c*/ 	.word	0x00000000


	//----- nvinfo : EIATTR_CBANK_PARAM_SIZE
	.align		4
.L_342:
        /*0160*/ 	.byte	0x03, 0x19
        /*0162*/ 	.short	0x0020


	//----- nvinfo : EIATTR_PARAM_CBANK
	.align		4
        /*0164*/ 	.byte	0x04, 0x0a
        /*0166*/ 	.short	(.L_344 - .L_343)
	.align		4
.L_343:
        /*0168*/ 	.word	index@(.nv.constant0._Z8printMstP4EdgeiPiPl)
        /*016c*/ 	.short	0x0380
        /*016e*/ 	.short	0x0020


	//----- nvinfo : EIATTR_SW_WAR
	.align		4
.L_344:
        /*0170*/ 	.byte	0x04, 0x36
        /*0172*/ 	.short	(.L_346 - .L_345)
.L_345:
        /*0174*/ 	.word	0x00000008
.L_346:


//--------------------- .nv.info._Z4initPii       --------------------------
	.section	.nv.info._Z4initPii,"",@"SHT_CUDA_INFO"
	.sectionflags	@""
	.align	4


	//----- nvinfo : EIATTR_CUDA_API_VERSION
	.align		4
        /*0000*/ 	.byte	0x04, 0x37
        /*0002*/ 	.short	(.L_348 - .L_347)
.L_347:
        /*0004*/ 	.word	0x00000082


	//----- nvinfo : EIATTR_KPARAM_INFO
	.align		4
.L_348:
        /*0008*/ 	.byte	0x04, 0x17
        /*000a*/ 	.short	(.L_350 - .L_349)
.L_349:
        /*000c*/ 	.word	0x00000000
        /*0010*/ 	.short	0x0001
        /*0012*/ 	.short	0x0008
        /*0014*/ 	.byte	0x00, 0xf0, 0x11, 0x00


	//----- nvinfo : EIATTR_KPARAM_INFO
	.align		4
.L_350:
        /*0018*/ 	.byte	0x04, 0x17
        /*001a*/ 	.short	(.L_352 - .L_351)
.L_351:
        /*001c*/ 	.word	0x00000000
        /*0020*/ 	.short	0x0000
        /*0022*/ 	.short	0x0000
        /*0024*/ 	.byte	0x00, 0xf5, 0x21, 0x00


	//----- nvinfo : EIATTR_SPARSE_MMA_MASK
	.align		4
.L_352:
        /*0028*/ 	.byte	0x03, 0x50
        /*002a*/ 	.short	0x0000


	//----- nvinfo : EIATTR_MAXREG_COUNT
	.align		4
        /*002c*/ 	.byte	0x03, 0x1b
        /*002e*/ 	.short	0x00ff


	//----- nvinfo : EIATTR_MERCURY_ISA_VERSION
	.align		4
        /*0030*/ 	.byte	0x03, 0x5f
        /*0032*/ 	.short	0x0101


	//----- nvinfo : EIATTR_VRC_CTA_INIT_COUNT
	.align		4
        /*0034*/ 	.byte	0x02, 0x4a
	.zero		1
	.zero		1


	//----- nvinfo : EIATTR_EXIT_INSTR_OFFSETS
	.align		4
        /*0038*/ 	.byte	0x04, 0x1c
        /*003a*/ 	.short	(.L_354 - .L_353)


	//   ....[0]....
.L_353:
        /*003c*/ 	.word	0x00000070


	//   ....[1]....
        /*0040*/ 	.word	0x000000c0


	//----- nvinfo : EIATTR_CBANK_PARAM_SIZE
	.align		4
.L_354:
        /*0044*/ 	.byte	0x03, 0x19
        /*0046*/ 	.short	0x000c


	//----- nvinfo : EIATTR_PARAM_CBANK
	.align		4
        /*0048*/ 	.byte	0x04, 0x0a
        /*004a*/ 	.short	(.L_356 - .L_355)
	.align		4
.L_355:
        /*004c*/ 	.word	index@(.nv.constant0._Z4initPii)
        /*0050*/ 	.short	0x0380
        /*0052*/ 	.short	0x000c


	//----- nvinfo : EIATTR_SW_WAR
	.align		4
.L_356:
        /*0054*/ 	.byte	0x04, 0x36
        /*0056*/ 	.short	(.L_358 - .L_357)
.L_357:
        /*0058*/ 	.word	0x00000008
.L_358:


//--------------------- .nv.info._Z11clearminidxPxi --------------------------
	.section	.nv.info._Z11clearminidxPxi,"",@"SHT_CUDA_INFO"
	.sectionflags	@""
	.align	4


	//----- nvinfo : EIATTR_CUDA_API_VERSION
	.align		4
        /*0000*/ 	.byte	0x04, 0x37
        /*0002*/ 	.short	(.L_360 - .L_359)
.L_359:
        /*0004*/ 	.word	0x00000082


	//----- nvinfo : EIATTR_KPARAM_INFO
	.align		4
.L_360:
        /*0008*/ 	.byte	0x04, 0x17
        /*000a*/ 	.short	(.L_362 - .L_361)
.L_361:
        /*000c*/ 	.word	0x00000000
        /*0010*/ 	.short	0x0001
        /*0012*/ 	.short	0x0008
        /*0014*/ 	.byte	0x00, 0xf0, 0x11, 0x00


	//----- nvinfo : EIATTR_KPARAM_INFO
	.align		4
.L_362:
        /*0018*/ 	.byte	0x04, 0x17
        /*001a*/ 	.short	(.L_364 - .L_363)
.L_363:
        /*001c*/ 	.word	0x00000000
        /*0020*/ 	.short	0x0000
        /*0022*/ 	.short	0x0000
        /*0024*/ 	.byte	0x00, 0xf5, 0x21, 0x00


	//----- nvinfo : EIATTR_SPARSE_MMA_MASK
	.align		4
.L_364:
        /*0028*/ 	.byte	0x03, 0x50
        /*002a*/ 	.short	0x0000


	//----- nvinfo : EIATTR_MAXREG_COUNT
	.align		4
        /*002c*/ 	.byte	0x03, 0x1b
        /*002e*/ 	.short	0x00ff


	//----- nvinfo : EIATTR_MERCURY_ISA_VERSION
	.align		4
        /*0030*/ 	.byte	0x03, 0x5f
        /*0032*/ 	.short	0x0101


	//----- nvinfo : EIATTR_VRC_CTA_INIT_COUNT
	.align		4
        /*0034*/ 	.byte	0x02, 0x4a
	.zero		1
	.zero		1


	//----- nvinfo : EIATTR_EXIT_INSTR_OFFSETS
	.align		4
        /*0038*/ 	.byte	0x04, 0x1c
        /*003a*/ 	.short	(.L_366 - .L_365)


	//   ....[0]....
.L_365:
        /*003c*/ 	.word	0x00000070


	//   ....[1]....
        /*0040*/ 	.word	0x000000e0


	//----- nvinfo : EIATTR_CBANK_PARAM_SIZE
	.align		4
.L_366:
        /*0044*/ 	.byte	0x03, 0x19
        /*0046*/ 	.short	0x000c


	//----- nvinfo : EIATTR_PARAM_CBANK
	.align		4
        /*0048*/ 	.byte	0x04, 0x0a
        /*004a*/ 	.short	(.L_368 - .L_367)
	.align		4
.L_367:
        /*004c*/ 	.word	index@(.nv.constant0._Z11clearminidxPxi)
        /*0050*/ 	.short	0x0380
        /*0052*/ 	.short	0x000c


	//----- nvinfo : EIATTR_SW_WAR
	.align		4
.L_368:
        /*0054*/ 	.byte	0x04, 0x36
        /*0056*/ 	.short	(.L_370 - .L_369)
.L_369:
        /*0058*/ 	.word	0x00000008
.L_370:


//--------------------- .nv.info._Z5printPxi      --------------------------
	.section	.nv.info._Z5printPxi,"",@"SHT_CUDA_INFO"
	.sectionflags	@""
	.align	4


	//----- nvinfo : EIATTR_CUDA_API_VERSION
	.align		4
        /*0000*/ 	.byte	0x04, 0x37
        /*0002*/ 	.short	(.L_372 - .L_371)
.L_371:
        /*0004*/ 	.word	0x00000082


	//----- nvinfo : EIATTR_KPARAM_INFO
	.align		4
.L_372:
        /*0008*/ 	.byte	0x04, 0x17
        /*000a*/ 	.short	(.L_374 - .L_373)
.L_373:
        /*000c*/ 	.word	0x00000000
        /*0010*/ 	.short	0x0001
        /*0012*/ 	.short	0x0008
        /*0014*/ 	.byte	0x00, 0xf0, 0x11, 0x00


	//----- nvinfo : EIATTR_KPARAM_INFO
	.align		4
.L_374:
        /*0018*/ 	.byte	0x04, 0x17
        /*001a*/ 	.short	(.L_376 - .L_375)
.L_375:
        /*001c*/ 	.word	0x00000000
        /*0020*/ 	.short	0x0000
        /*0022*/ 	.short	0x0000
        /*0024*/ 	.byte	0x00, 0xf5, 0x21, 0x00


	//----- nvinfo : EIATTR_SPARSE_MMA_MASK
	.align		4
.L_376:
        /*0028*/ 	.byte	0x03, 0x50
        /*002a*/ 	.short	0x0000


	//----- nvinfo : EIATTR_MAXREG_COUNT
	.align		4
        /*002c*/ 	.byte	0x03, 0x1b
        /*002e*/ 	.short	0x00ff


	//----- nvinfo : EIATTR_EXTERNS
	.align		4
        /*0030*/ 	.byte	0x04, 0x0f
        /*0032*/ 	.short	(.L_378 - .L_377)


	//   ....[0]....
	.align		4
.L_377:
        /*0034*/ 	.word	index@(vprintf)


	//----- nvinfo : EIATTR_MERCURY_ISA_VERSION
	.align		4
.L_378:
        /*0038*/ 	.byte	0x03, 0x5f
        /*003a*/ 	.short	0x0101


	//----- nvinfo : EIATTR_VRC_CTA_INIT_COUNT
	.align		4
        /*003c*/ 	.byte	0x02, 0x4a
	.zero		1
	.zero		1


	//----- nvinfo : EIATTR_SYSCALL_OFFSETS
	.align		4
        /*0040*/ 	.byte	0x04, 0x46
        /*0042*/ 	.short	(.L_380 - .L_379)


	//   ....[0]....
.L_379:
        /*0044*/ 	.word	0x00000250


	//   ....[1]....
        /*0048*/ 	.word	0x000002f0


	//   ....[2]....
        /*004c*/ 	.word	0x00000390


	//   ....[3]....
        /*0050*/ 	.word	0x00000430


	//   ....[4]....
        /*0054*/ 	.word	0x000004d0


	//   ....[5]....
        /*0058*/ 	.word	0x00000570


	//   ....[6]....
        /*005c*/ 	.word	0x00000610


	//   ....[7]....
        /*0060*/ 	.word	0x000006b0


	//   ....[8]....
        /*0064*/ 	.word	0x00000750


	//   ....[9]....
        /*0068*/ 	.word	0x000007f0


	//   ....[10]....
        /*006c*/ 	.word	0x00000890


	//   ....[11]....
        /*0070*/ 	.word	0x00000930


	//   ....[12]....
        /*0074*/ 	.word	0x000009d0


	//   ....[13]....
        /*0078*/ 	.word	0x00000a70


	//   ....[14]....
        /*007c*/ 	.word	0x00000b10


	//   ....[15]....
        /*0080*/ 	.word	0x00000bb0


	//   ....[16]....
        /*0084*/ 	.word	0x00000d40


	//   ....[17]....
        /*0088*/ 	.word	0x00000de0


	//   ....[18]....
        /*008c*/ 	.word	0x00000e80


	//   ....[19]....
        /*0090*/ 	.word	0x00000f20


	//   ....[20]....
        /*0094*/ 	.word	0x00000fc0


	//   ....[21]....
        /*0098*/ 	.word	0x00001060


	//   ....[22]....
        /*009c*/ 	.word	0x00001100


	//   ....[23]....
        /*00a0*/ 	.word	0x000011a0


	//   ....[24]....
        /*00a4*/ 	.word	0x000012e0


	//   ....[25]....
        /*00a8*/ 	.word	0x00001380


	//   ....[26]....
        /*00ac*/ 	.word	0x00001420


	//   ....[27]....
        /*00b0*/ 	.word	0x000014c0


	//   ....[28]....
        /*00b4*/ 	.word	0x00001620


	//   ....[29]....
        /*00b8*/ 	.word	0x000016f0


	//----- nvinfo : EIATTR_EXIT_INSTR_OFFSETS
	.align		4
.L_380:
        /*00bc*/ 	.byte	0x04, 0x1c
        /*00be*/ 	.short	(.L_382 - .L_381)


	//   ....[0]....
.L_381:
        /*00c0*/ 	.word	0x00001700


	//----- nvinfo : EIATTR_CRS_STACK_SIZE
	.align		4
.L_382:
        /*00c4*/ 	.byte	0x04, 0x1e
        /*00c6*/ 	.short	(.L_384 - .L_383)
.L_383:
        /*00c8*/ 	.word	0x00000000


	//----- nvinfo : EIATTR_CBANK_PARAM_SIZE
	.align		4
.L_384:
        /*00cc*/ 	.byte	0x03, 0x19
        /*00ce*/ 	.short	0x000c


	//----- nvinfo : EIATTR_PARAM_CBANK
	.align		4
        /*00d0*/ 	.byte	0x04, 0x0a
        /*00d2*/ 	.short	(.L_386 - .L_385)
	.align		4
.L_385:
        /*00d4*/ 	.word	index@(.nv.constant0._Z5printPxi)
        /*00d8*/ 	.short	0x0380
        /*00da*/ 	.short	0x000c


	//----- nvinfo : EIATTR_SW_WAR
	.align		4
.L_386:
        /*00dc*/ 	.byte	0x04, 0x36
        /*00de*/ 	.short	(.L_388 - .L_387)
.L_387:
        /*00e0*/ 	.word	0x00000008
.L_388:


//--------------------- .nv.info._Z19init_longlong_arrayPxxi --------------------------
	.section	.nv.info._Z19init_longlong_arrayPxxi,"",@"SHT_CUDA_INFO"
	.sectionflags	@""
	.align	4


	//----- nvinfo : EIATTR_CUDA_API_VERSION
	.align		4
        /*0000*/ 	.byte	0x04, 0x37
        /*0002*/ 	.short	(.L_390 - .L_389)
.L_389:
        /*0004*/ 	.word	0x00000082


	//----- nvinfo : EIATTR_KPARAM_INFO
	.align		4
.L_390:
        /*0008*/ 	.byte	0x04, 0x17
        /*000a*/ 	.short	(.L_392 - .L_391)
.L_391:
        /*000c*/ 	.word	0x00000000
        /*0010*/ 	.short	0x0002
        /*0012*/ 	.short	0x0010
        /*0014*/ 	.byte	0x00, 0xf0, 0x11, 0x00


	//----- nvinfo : EIATTR_KPARAM_INFO
	.align		4
.L_392:
        /*0018*/ 	.byte	0x04, 0x17
        /*001a*/ 	.short	(.L_394 - .L_393)
.L_393:
        /*001c*/ 	.word	0x00000000
        /*0020*/ 	.short	0x0001
        /*0022*/ 	.short	0x0008
        /*0024*/ 	.byte	0x00, 0xf0, 0x21, 0x00


	//----- nvinfo : EIATTR_KPARAM_INFO
	.align		4
.L_394:
        /*0028*/ 	.byte	0x04, 0x17
        /*002a*/ 	.short	(.L_396 - .L_395)
.L_395:
        /*002c*/ 	.word	0x00000000
        /*0030*/ 	.short	0x0000
        /*0032*/ 	.short	0x0000
        /*0034*/ 	.byte	0x00, 0xf5, 0x21, 0x00


	//----- nvinfo : EIATTR_SPARSE_MMA_MASK
	.align		4
.L_396:
        /*0038*/ 	.byte	0x03, 0x50
        /*003a*/ 	.short	0x0000


	//----- nvinfo : EIATTR_MAXREG_COUNT
	.align		4
        /*003c*/ 	.byte	0x03, 0x1b
        /*003e*/ 	.short	0x00ff


	//----- nvinfo : EIATTR_MERCURY_ISA_VERSION
	.align		4
        /*0040*/ 	.byte	0x03, 0x5f
        /*0042*/ 	.short	0x0101


	//----- nvinfo : EIATTR_VRC_CTA_INIT_COUNT
	.align		4
        /*0044*/ 	.byte	0x02, 0x4a
	.zero		1
	.zero		1


	//----- nvinfo : EIATTR_EXIT_INSTR_OFFSETS
	.align		4
        /*0048*/ 	.byte	0x04, 0x1c
        /*004a*/ 	.short	(.L_398 - .L_397)


	//   ....[0]....
.L_397:
        /*004c*/ 	.word	0x00000070


	//   ....[1]....
        /*0050*/ 	.word	0x000000d0


	//----- nvinfo : EIATTR_CBANK_PARAM_SIZE
	.align		4
.L_398:
        /*0054*/ 	.byte	0x03, 0x19
        /*0056*/ 	.short	0x0014


	//----- nvinfo : EIATTR_PARAM_CBANK
	.align		4
        /*0058*/ 	.byte	0x04, 0x0a
        /*005a*/ 	.short	(.L_400 - .L_399)
	.align		4
.L_399:
        /*005c*/ 	.word	index@(.nv.constant0._Z19init_longlong_arrayPxxi)
        /*0060*/ 	.short	0x0380
        /*0062*/ 	.short	0x0014


	//----- nvinfo : EIATTR_SW_WAR
	.align		4
.L_400:
        /*0064*/ 	.byte	0x04, 0x36
        /*0066*/ 	.short	(.L_402 - .L_401)
.L_401:
        /*0068*/ 	.word	0x00000008
.L_402:


//--------------------- .nv.callgraph             --------------------------
	.section	.nv.callgraph,"",@"SHT_CUDA_CALLGRAPH"
	.align	4
	.sectionentsize	8
	.align		4
        /*0000*/ 	.word	0x00000000
	.align		4
        /*0004*/ 	.word	0xffffffff
	.align		4
        /*0008*/ 	.word	index@(_Z9printEdgePiS_S_S_i)
	.align		4
        /*000c*/ 	.word	index@(vprintf)
	.align		4
        /*0010*/ 	.word	index@(_Z8printMstP4EdgeiPiPl)
	.align		4
        /*0014*/ 	.word	index@(vprintf)
	.align		4
        /*0018*/ 	.word	index@(_Z5printPxi)
	.align		4
        /*001c*/ 	.word	index@(vprintf)
	.align		4
        /*0020*/ 	.word	0x00000000
	.align		4
        /*0024*/ 	.word	0xfffffffe
	.align		4
        /*0028*/ 	.word	0x00000000
	.align		4
        /*002c*/ 	.word	0xfffffffd
	.align		4
        /*0030*/ 	.word	0x00000000
	.align		4
        /*0034*/ 	.word	0xfffffffc


//--------------------- .nv.constant4             --------------------------
	.section	.nv.constant4,"a",@progbits
	.align	8
	.align		8
.nv.constant4:
        /*0000*/ 	.dword	vprintf
	.align		8
        /*0008*/ 	.dword	$str
	.align		8
        /*0010*/ 	.dword	$str$1
	.align		8
        /*0018*/ 	.dword	$str$2
	.align		8
        /*0020*/ 	.dword	$str$3
	.align		8
        /*0028*/ 	.dword	$str$4


//--------------------- .text._Z9printEdgePiS_S_S_i --------------------------
	.section	.text._Z9printEdgePiS_S_S_i,"ax",@progbits
	.align	128
        .global         _Z9printEdgePiS_S_S_i
        .type           _Z9printEdgePiS_S_S_i,@function
        .size           _Z9printEdgePiS_S_S_i,(.L_x_182 - _Z9printEdgePiS_S_S_i)
        .other          _Z9printEdgePiS_S_S_i,@"STO_CUDA_ENTRY STV_DEFAULT"
_Z9printEdgePiS_S_S_i:
.text._Z9printEdgePiS_S_S_i:
[----:B------:R-:W0:Y:S08]  /*0000*/  LDC R1, c[0x0][0x37c] ;  /* 0x0000df00ff017b82 */ /* 0x000e300000000800 */
[----:B------:R-:W1:Y:S01]  /*0010*/  LDC R0, c[0x0][0x3a0] ;  /* 0x0000e800ff007b82 */ /* 0x000e620000000800 */
[----:B------:R-:W2:Y:S01]  /*0020*/  LDCU UR4, c[0x0][0x2f8] ;  /* 0x00005f00ff0477ac */ /* 0x000ea20008000800 */
[----:B0-----:R-:W-:Y:S01]  /*0030*/  VIADD R1, R1, 0xfffffff0 ;  /* 0xfffffff001017836 */ /* 0x001fe20000000000 */
[----:B------:R-:W0:Y:S04]  /*0040*/  LDCU UR5, c[0x0][0x2fc] ;  /* 0x00005f80ff0577ac */ /* 0x000e280008000800 */
[----:B--2---:R-:W-:-:S02]  /*0050*/  IADD3 R22, P1, PT, R1, UR4, RZ ;  /* 0x0000000401167c10 */ /* 0x004fc4000ff3e0ff */
[----:B-1----:R-:W-:-:S13]  /*0060*/  ISETP.GE.AND P0, PT, R0, 0x1, PT ;  /* 0x000000010000780c */ /* 0x002fda0003f06270 */
[----:B0-----:R-:W-:Y:S05]  /*0070*/  @!P0 EXIT ;  /* 0x000000000000894d */ /* 0x001fea0003800000 */
[----:B------:R-:W-:Y:S01]  /*0080*/  IMAD.X R23, RZ, RZ, UR5, P1 ;  /* 0x00000005ff177e24 */ /* 0x000fe200088e06ff */
[----:B------:R-:W0:Y:S01]  /*0090*/  LDCU.64 UR36, c[0x0][0x358] ;  /* 0x00006b00ff2477ac */ /* 0x000e220008000a00 */
[----:B------:R-:W-:-:S07]  /*00a0*/  IMAD.MOV.U32 R2, RZ, RZ, RZ ;  /* 0x000000ffff027224 */ /* 0x000fce00078e00ff */
.L_x_4:
[----:B------:R-:W1:Y:S02]  /*00b0*/  LDC.64 R18, c[0x0][0x388] ;  /* 0x0000e200ff127b82 */ /* 0x000e640000000a00 */
[----:B-1----:R-:W-:-:S05]  /*00c0*/  IMAD.WIDE.U32 R18, R2, 0x4, R18 ;  /* 0x0000000402127825 */ /* 0x002fca00078e0012 */
[----:B0-----:R-:W2:Y:S01]  /*00d0*/  LDG.E R0, desc[UR36][R18.64] ;  /* 0x0000002412007981 */ /* 0x001ea2000c1e1900 */
[----:B------:R-:W-:Y:S01]  /*00e0*/  BSSY.RECONVERGENT B6, `(.L_x_0) ;  /* 0x000001e000067945 */ /* 0x000fe20003800200 */
[----:B--2---:R-:W-:-:S13]  /*00f0*/  ISETP.GE.AND P0, PT, R0, 0x1, PT ;  /* 0x000000010000780c */ /* 0x004fda0003f06270 */
[----:B------:R-:W-:Y:S05]  /*0100*/  @!P0 BRA `(.L_x_1) ;  /* 0x00000000006c8947 */ /* 0x000fea0003800000 */
[----:B------:R-:W0:Y:S02]  /*0110*/  LDCU.64 UR4, c[0x0][0x380] ;  /* 0x00007000ff0477ac */ /* 0x000e240008000a00 */
[----:B0-----:R-:W-:-:S04]  /*0120*/  LEA R16, P0, R2, UR4, 0x2 ;  /* 0x0000000402107c11 */ /* 0x001fc8000f8010ff */
[----:B------:R-:W-:-:S05]  /*0130*/  LEA.HI.X R17, R2, UR5, RZ, 0x2, P0 ;  /* 0x0000000502117c11 */ /* 0x000fca00080f14ff */
[----:B------:R0:W5:Y:S04]  /*0140*/  LDG.E R24, desc[UR36][R16.64] ;  /* 0x0000002410187981 */ /* 0x000168000c1e1900 */
.L_x_3:
[----:B------:R-:W1:Y:S08]  /*0150*/  LDC.64 R10, c[0x0][0x398] ;  /* 0x0000e600ff0a7b82 */ /* 0x000e700000000a00 */
[----:B------:R-:W2:Y:S01]  /*0160*/  LDC.64 R8, c[0x0][0x390] ;  /* 0x0000e400ff087b82 */ /* 0x000ea20000000a00 */
[----:B------:R-:W-:Y:S01]  /*0170*/  MOV R0, 0x0 ;  /* 0x0000000000007802 */ /* 0x000fe20000000f00 */
[----:B------:R-:W3:Y:S01]  /*0180*/  LDCU.64 UR4, c[0x4][0x18] ;  /* 0x01000300ff0477ac */ /* 0x000ee20008000a00 */
[----:B-1---5:R-:W-:-:S06]  /*0190*/  IMAD.WIDE R10, R24, 0x4, R10 ;  /* 0x00000004180a7825 */ /* 0x022fcc00078e020a */
[----:B------:R-:W4:Y:S01]  /*01a0*/  LDG.E R10, desc[UR36][R10.64] ;  /* 0x000000240a0a7981 */ /* 0x000f22000c1e1900 */
[----:B--2---:R-:W-:-:S05]  /*01b0*/  IMAD.WIDE R8, R24, 0x4, R8 ;  /* 0x0000000418087825 */ /* 0x004fca00078e0208 */
[----:B------:R-:W2:Y:S01]  /*01c0*/  LDG.E R3, desc[UR36][R8.64] ;  /* 0x0000002408037981 */ /* 0x000ea2000c1e1900 */
[----:B------:R1:W0:Y:S01]  /*01d0*/  LDC.64 R12, c[0x4][R0] ;  /* 0x01000000000c7b82 */ /* 0x0002220000000a00 */
[----:B---3--:R-:W-:Y:S01]  /*01e0*/  MOV R4, UR4 ;  /* 0x0000000400047c02 */ /* 0x008fe20008000f00 */
[----:B------:R-:W-:Y:S01]  /*01f0*/  IMAD.U32 R5, RZ, RZ, UR5 ;  /* 0x00000005ff057e24 */ /* 0x000fe2000f8e00ff */
[----:B------:R-:W-:Y:S01]  /*0200*/  MOV R7, R23 ;  /* 0x0000001700077202 */ /* 0x000fe20000000f00 */
[----:B------:R-:W-:Y:S01]  /*0210*/  IMAD.MOV.U32 R6, RZ, RZ, R22 ;  /* 0x000000ffff067224 */ /* 0x000fe200078e0016 */
[----:B----4-:R1:W-:Y:S04]  /*0220*/  STL [R1+0x8], R10 ;  /* 0x0000080a01007387 */ /* 0x0103e80000100800 */
[----:B0-2---:R1:W-:Y:S02]  /*0230*/  STL.64 [R1], R2 ;  /* 0x0000000201007387 */ /* 0x0053e40000100a00 */
[----:B------:R-:W-:-:S07]  /*0240*/  LEPC R20, `(.L_x_2) ;  /* 0x000000001014794e */ /* 0x000fce0000000000 */
[----:B-1----:R-:W-:Y:S05]  /*0250*/  CALL.ABS.NOINC R12 ;  /* 0x000000000c007343 */ /* 0x002fea0003c00000 */
.L_x_2:
[----:B------:R-:W2:Y:S04]  /*0260*/  LDG.E R0, desc[UR36][R16.64] ;  /* 0x0000002410007981 */ /* 0x000ea8000c1e1900 */
[----:B------:R-:W2:Y:S01]  /*0270*/  LDG.E R3, desc[UR36][R18.64] ;  /* 0x0000002412037981 */ /* 0x000ea2000c1e1900 */
[----:B------:R-:W-:Y:S02]  /*0280*/  VIADD R24, R24, 0x1 ;  /* 0x0000000118187836 */ /* 0x000fe40000000000 */
[----:B--2---:R-:W-:-:S05]  /*0290*/  IMAD.IADD R3, R0, 0x1, R3 ;  /* 0x0000000100037824 */ /* 0x004fca00078e0203 */
[----:B------:R-:W-:-:S13]  /*02a0*/  ISETP.GE.AND P0, PT, R24, R3, PT ;  /* 0x000000031800720c */ /* 0x000fda0003f06270 */
[----:B------:R-:W-:Y:S05]  /*02b0*/  @!P0 BRA `(.L_x_3) ;  /* 0xfffffffc00a48947 */ /* 0x000fea000383ffff */
.L_x_1:
[----:B------:R-:W-:Y:S05]  /*02c0*/  BSYNC.RECONVERGENT B6 ;  /* 0x0000000000067941 */ /* 0x000fea0003800200 */
.L_x_0:
[----:B------:R-:W0:Y:S01]  /*02d0*/  LDCU UR4, c[0x0][0x3a0] ;  /* 0x00007400ff0477ac */ /* 0x000e220008000800 */
[----:B------:R-:W-:-:S04]  /*02e0*/  IADD3 R2, PT, PT, R2, 0x1, RZ ;  /* 0x0000000102027810 */ /* 0x000fc80007ffe0ff */
[----:B0-----:R-:W-:-:S13]  /*02f0*/  ISETP.NE.AND P0, PT, R2, UR4, PT ;  /* 0x0000000402007c0c */ /* 0x001fda000bf05270 */
[----:B------:R-:W-:Y:S05]  /*0300*/  @P0 BRA `(.L_x_4) ;  /* 0xfffffffc00680947 */ /* 0x000fea000383ffff */
[----:B------:R-:W-:Y:S05]  /*0310*/  EXIT ;  /* 0x000000000000794d */ /* 0x000fea0003800000 */
.L_x_5:
[----:B------:R-:W-:-:S00]  /*0320*/  BRA `(.L_x_5) ;  /* 0xfffffffc00fc7947 */ /* 0x000fc0000383ffff */
[----:B------:R-:W-:-:S00]  /*0330*/  NOP ;  /* 0x0000000000007918 */ /* 0x000fc00000000000 */
        /* <DEDUP_REMOVED lines=12> */
.L_x_182:


//--------------------- .text._Z5shiftPiiS_       --------------------------
	.section	.text._Z5shiftPiiS_,"ax",@progbits
	.align	128
        .global         _Z5shiftPiiS_
        .type           _Z5shiftPiiS_,@function
        .size           _Z5shiftPiiS_,(.L_x_183 - _Z5shiftPiiS_)
        .other          _Z5shiftPiiS_,@"STO_CUDA_ENTRY STV_DEFAULT"
_Z5shiftPiiS_:
.text._Z5shiftPiiS_:
[----:B------:R-:W-:Y:S01]  /*0000*/  LDC R1, c[0x0][0x37c] ;  /* 0x0000df00ff017b82 */ /* 0x000fe20000000800 */
[----:B------:R-:W0:Y:S07]  /*0010*/  S2R R0, SR_TID.X ;  /* 0x0000000000007919 */ /* 0x000e2e0000002100 */
[----:B------:R-:W0:Y:S01]  /*0020*/  S2UR UR4, SR_CTAID.X ;  /* 0x00000000000479c3 */ /* 0x000e220000002500 */
[----:B------:R-:W1:Y:S07]  /*0030*/  LDCU UR5, c[0x0][0x388] ;  /* 0x00007100ff0577ac */ /* 0x000e6e0008000800 */
[----:B------:R-:W0:Y:S02]  /*0040*/  LDC R7, c[0x0][0x360] ;  /* 0x0000d800ff077b82 */ /* 0x000e240000000800 */
[----:B0-----:R-:W-:-:S05]  /*0050*/  IMAD R7, R7, UR4, R0 ;  /* 0x0000000407077c24 */ /* 0x001fca000f8e0200 */
[----:B-1----:R-:W-:-:S04]  /*0060*/  ISETP.GE.AND P0, PT, R7, UR5, PT ;  /* 0x0000000507007c0c */ /* 0x002fc8000bf06270 */
[----:B------:R-:W-:-:S13]  /*0070*/  ISETP.LT.OR P0, PT, R7, 0x1, P0 ;  /* 0x000000010700780c */ /* 0x000fda0000701670 */
[----:B------:R-:W-:Y:S05]  /*0080*/  @P0 EXIT ;  /* 0x000000000000094d */ /* 0x000fea0003800000 */
[----:B------:R-:W0:Y:S01]  /*0090*/  LDC.64 R2, c[0x0][0x380] ;  /* 0x0000e000ff027b82 */ /* 0x000e220000000a00 */
[----:B------:R-:W1:Y:S01]  /*00a0*/  LDCU.64 UR4, c[0x0][0x358] ;  /* 0x00006b00ff0477ac */ /* 0x000e620008000a00 */
[----:B------:R-:W-:-:S05]  /*00b0*/  IADD3 R5, PT, PT, R7, -0x1, RZ ;  /* 0xffffffff07057810 */ /* 0x000fca0007ffe0ff */
[----:B0-----:R-:W-:Y:S02]  /*00c0*/  IMAD.WIDE.U32 R2, R5, 0x4, R2 ;  /* 0x0000000405027825 */ /* 0x001fe400078e0002 */
[----:B------:R-:W0:Y:S04]  /*00d0*/  LDC.64 R4, c[0x0][0x390] ;  /* 0x0000e400ff047b82 */ /* 0x000e280000000a00 */
[----:B-1----:R-:W2:Y:S01]  /*00e0*/  LDG.E R3, desc[UR4][R2.64] ;  /* 0x0000000402037981 */ /* 0x002ea2000c1e1900 */
[----:B0-----:R-:W-:-:S05]  /*00f0*/  IMAD.WIDE.U32 R4, R7, 0x4, R4 ;  /* 0x0000000407047825 */ /* 0x001fca00078e0004 */
[----:B--2---:R-:W-:Y:S01]  /*0100*/  STG.E desc[UR4][R4.64], R3 ;  /* 0x0000000304007986 */ /* 0x004fe2000c101904 */
[----:B------:R-:W-:Y:S05]  /*0110*/  EXIT ;  /* 0x000000000000794d */ /* 0x000fea0003800000 */
.L_x_6:
        /* <DEDUP_REMOVED lines=14> */
.L_x_183:


//--------------------- .text._Z21fix_prefix_sum_kernelPiS_i --------------------------
	.section	.text._Z21fix_prefix_sum_kernelPiS_i,"ax",@progbits
	.align	128
        .global         _Z21fix_prefix_sum_kernelPiS_i
        .type           _Z21fix_prefix_sum_kernelPiS_i,@function
        .size           _Z21fix_prefix_sum_kernelPiS_i,(.L_x_184 - _Z21fix_prefix_sum_kernelPiS_i)
        .other          _Z21fix_prefix_sum_kernelPiS_i,@"STO_CUDA_ENTRY STV_DEFAULT"
_Z21fix_prefix_sum_kernelPiS_i:
.text._Z21fix_prefix_sum_kernelPiS_i:
[----:B------:R-:W-:Y:S01]  /*0000*/  LDC R1, c[0x0][0x37c] ;  /* 0x0000df00ff017b82 */ /* 0x000fe20000000800 */
[----:B------:R-:W0:Y:S01]  /*0010*/  S2R R9, SR_CTAID.X ;  /* 0x0000000000097919 */ /* 0x000e220000002500 */
[----:B------:R-:W0:Y:S01]  /*0020*/  LDCU UR4, c[0x0][0x360] ;  /* 0x00006c00ff0477ac */ /* 0x000e220008000800 */
[----:B------:R-:W0:Y:S01]  /*0030*/  S2R R0, SR_TID.X ;  /* 0x0000000000007919 */ /* 0x000e220000002100 */
[----:B------:R-:W1:Y:S01]  /*0040*/  LDCU UR5, c[0x0][0x390] ;  /* 0x00007200ff0577ac */ /* 0x000e620008000800 */
[----:B0-----:R-:W-:-:S05]  /*0050*/  IMAD R7, R9, UR4, R0 ;  /* 0x0000000409077c24 */ /* 0x001fca000f8e0200 */
[----:B-1----:R-:W-:-:S04]  /*0060*/  ISETP.GE.AND P0, PT, R7, UR5, PT ;  /* 0x0000000507007c0c */ /* 0x002fc8000bf06270 */
[----:B------:R-:W-:-:S13]  /*0070*/  ISETP.EQ.OR P0, PT, R9, RZ, P0 ;  /* 0x000000ff0900720c */ /* 0x000fda0000702670 */
[----:B------:R-:W-:Y:S05]  /*0080*/  @P0 EXIT ;  /* 0x000000000000094d */ /* 0x000fea0003800000 */
[----:B------:R-:W0:Y:S01]  /*0090*/  LDC.64 R2, c[0x0][0x388] ;  /* 0x0000e200ff027b82 */ /* 0x000e220000000a00 */
[----:B------:R-:W1:Y:S01]  /*00a0*/  LDCU.64 UR4, c[0x0][0x358] ;  /* 0x00006b00ff0477ac */ /* 0x000e620008000a00 */
[----:B------:R-:W-:-:S06]  /*00b0*/  IADD3 R9, PT, PT, R9, -0x1, RZ ;  /* 0xffffffff09097810 */ /* 0x000fcc0007ffe0ff */
[----:B------:R-:W2:Y:S01]  /*00c0*/  LDC.64 R4, c[0x0][0x380] ;  /* 0x0000e000ff047b82 */ /* 0x000ea20000000a00 */
[----:B0-----:R-:W-:-:S06]  /*00d0*/  IMAD.WIDE.U32 R2, R9, 0x4, R2 ;  /* 0x0000000409027825 */ /* 0x001fcc00078e0002 */
[----:B-1----:R-:W3:Y:S01]  /*00e0*/  LDG.E R2, desc[UR4][R2.64] ;  /* 0x0000000402027981 */ /* 0x002ee2000c1e1900 */
[----:B--2---:R-:W-:-:S05]  /*00f0*/  IMAD.WIDE R4, R7, 0x4, R4 ;  /* 0x0000000407047825 */ /* 0x004fca00078e0204 */
[----:B------:R-:W3:Y:S02]  /*0100*/  LDG.E R7, desc[UR4][R4.64] ;  /* 0x0000000404077981 */ /* 0x000ee4000c1e1900 */
[----:B---3--:R-:W-:-:S05]  /*0110*/  IADD3 R7, PT, PT, R2, R7, RZ ;  /* 0x0000000702077210 */ /* 0x008fca0007ffe0ff */
[----:B------:R-:W-:Y:S01]  /*0120*/  STG.E desc[UR4][R4.64], R7 ;  /* 0x0000000704007986 */ /* 0x000fe2000c101904 */
[----:B------:R-:W-:Y:S05]  /*0130*/  EXIT ;  /* 0x000000000000794d */ /* 0x000fea0003800000 */
.L_x_7:
        /* <DEDUP_REMOVED lines=12> */
.L_x_184:


//--------------------- .text._Z22scan_block_sums_kernelPiS_i --------------------------
	.section	.text._Z22scan_block_sums_kernelPiS_i,"ax",@progbits
	.align	128
        .global         _Z22scan_block_sums_kernelPiS_i
        .type           _Z22scan_block_sums_kernelPiS_i,@function
        .size           _Z22scan_block_sums_kernelPiS_i,(.L_x_185 - _Z22scan_block_sums_kernelPiS_i)
        .other          _Z22scan_block_sums_kernelPiS_i,@"STO_CUDA_ENTRY STV_DEFAULT"
_Z22scan_block_sums_kernelPiS_i:
.text._Z22scan_block_sums_kernelPiS_i:
[----:B------:R-:W-:Y:S01]  /*0000*/  LDC R1, c[0x0][0x37c] ;  /* 0x0000df00ff017b82 */ /* 0x000fe20000000800 */
[----:B------:R-:W0:Y:S01]  /*0010*/  S2R R7, SR_TID.X ;  /* 0x0000000000077919 */ /* 0x000e220000002100 */
[----:B------:R-:W0:Y:S01]  /*0020*/  LDCU UR4, c[0x0][0x390] ;  /* 0x00007200ff0477ac */ /* 0x000e220008000800 */
[----:B------:R-:W1:Y:S01]  /*0030*/  LDCU.64 UR6, c[0x0][0x358] ;  /* 0x00006b00ff0677ac */ /* 0x000e620008000a00 */
[----:B0-----:R-:W-:-:S13]  /*0040*/  ISETP.GE.AND P0, PT, R7, UR4, PT ;  /* 0x0000000407007c0c */ /* 0x001fda000bf06270 */
[----:B------:R-:W0:Y:S02]  /*0050*/  @!P0 LDC.64 R2, c[0x0][0x380] ;  /* 0x0000e000ff028b82 */ /* 0x000e240000000a00 */
[----:B0-----:R-:W-:-:S06]  /*0060*/  @!P0 IMAD.WIDE.U32 R2, R7, 0x4, R2 ;  /* 0x0000000407028825 */ /* 0x001fcc00078e0002 */
[----:B-1----:R-:W2:Y:S01]  /*0070*/  @!P0 LDG.E R3, desc[UR6][R2.64] ;  /* 0x0000000602038981 */ /* 0x002ea2000c1e1900 */
[----:B------:R-:W0:Y:S01]  /*0080*/  S2UR UR5, SR_CgaCtaId ;  /* 0x00000000000579c3 */ /* 0x000e220000008800 */
[----:B------:R-:W-:Y:S01]  /*0090*/  UMOV UR4, 0x400 ;  /* 0x0000040000047882 */ /* 0x000fe20000000000 */
[----:B------:R-:W1:Y:S02]  /*00a0*/  LDCU UR8, c[0x0][0x360] ;  /* 0x00006c00ff0877ac */ /* 0x000e640008000800 */
[----:B-1----:R-:W-:Y:S02]  /*00b0*/  UISETP.GE.U32.AND UP0, UPT, UR8, 0x2, UPT ;  /* 0x000000020800788c */ /* 0x002fe4000bf06070 */
[----:B0-----:R-:W-:-:S06]  /*00c0*/  ULEA UR4, UR5, UR4, 0x18 ;  /* 0x0000000405047291 */ /* 0x001fcc000f8ec0ff */
[----:B------:R-:W-:-:S05]  /*00d0*/  LEA R0, R7, UR4, 0x2 ;  /* 0x0000000407007c11 */ /* 0x000fca000f8e10ff */
[----:B--2---:R0:W-:Y:S04]  /*00e0*/  @!P0 STS [R0], R3 ;  /* 0x0000000300008388 */ /* 0x0041e80000000800 */
[----:B------:R0:W-:Y:S01]  /*00f0*/  @P0 STS [R0], RZ ;  /* 0x000000ff00000388 */ /* 0x0001e20000000800 */
[----:B------:R-:W-:Y:S06]  /*0100*/  BAR.SYNC.DEFER_BLOCKING 0x0 ;  /* 0x0000000000007b1d */ /* 0x000fec0000010000 */
[----:B------:R-:W-:Y:S05]  /*0110*/  BRA.U !UP0, `(.L_x_8) ;  /* 0x0000000108387547 */ /* 0x000fea000b800000 */
[----:B------:R-:W-:-:S05]  /*0120*/  UMOV UR5, 0x1 ;  /* 0x0000000100057882 */ /* 0x000fca0000000000 */
.L_x_9:
[----:B------:R-:W-:Y:S01]  /*0130*/  ISETP.GE.U32.AND P0, PT, R7, UR5, PT ;  /* 0x0000000507007c0c */ /* 0x000fe2000bf06070 */
[----:B------:R-:W-:-:S12]  /*0140*/  IMAD.MOV.U32 R2, RZ, RZ, RZ ;  /* 0x000000ffff027224 */ /* 0x000fd800078e00ff */
[----:B0-----:R-:W-:Y:S01]  /*0150*/  @P0 VIADD R3, R7, -UR5 ;  /* 0x8000000507030c36 */ /* 0x001fe20008000000 */
[----:B------:R-:W-:-:S04]  /*0160*/  USHF.L.U32 UR5, UR5, 0x1, URZ ;  /* 0x0000000105057899 */ /* 0x000fc800080006ff */
[----:B------:R-:W-:Y:S01]  /*0170*/  @P0 LEA R3, R3, UR4, 0x2 ;  /* 0x0000000403030c11 */ /* 0x000fe2000f8e10ff */
[----:B------:R-:W-:-:S04]  /*0180*/  UISETP.GE.U32.AND UP0, UPT, UR5, UR8, UPT ;  /* 0x000000080500728c */ /* 0x000fc8000bf06070 */
[----:B------:R-:W-:Y:S01]  /*0190*/  @P0 LDS R2, [R3] ;  /* 0x0000000003020984 */ /* 0x000fe20000000800 */
[----:B------:R-:W-:Y:S06]  /*01a0*/  BAR.SYNC.DEFER_BLOCKING 0x0 ;  /* 0x0000000000007b1d */ /* 0x000fec0000010000 */
[----:B-1----:R-:W0:Y:S02]  /*01b0*/  LDS R5, [R0] ;  /* 0x0000000000057984 */ /* 0x002e240000000800 */
[----:B0-----:R-:W-:-:S05]  /*01c0*/  IMAD.IADD R5, R5, 0x1, R2 ;  /* 0x0000000105057824 */ /* 0x001fca00078e0202 */
[----:B------:R1:W-:Y:S01]  /*01d0*/  STS [R0], R5 ;  /* 0x0000000500007388 */ /* 0x0003e20000000800 */
[----:B------:R-:W-:Y:S06]  /*01e0*/  BAR.SYNC.DEFER_BLOCKING 0x0 ;  /* 0x0000000000007b1d */ /* 0x000fec0000010000 */
[----:B------:R-:W-:Y:S05]  /*01f0*/  BRA.U !UP0, `(.L_x_9) ;  /* 0xfffffffd08cc7547 */ /* 0x000fea000b83ffff */
.L_x_8:
[----:B------:R-:W2:Y:S02]  /*0200*/  LDCU UR4, c[0x0][0x390] ;  /* 0x00007200ff0477ac */ /* 0x000ea40008000800 */
[----:B--2---:R-:W-:-:S13]  /*0210*/  ISETP.GE.AND P0, PT, R7, UR4, PT ;  /* 0x0000000407007c0c */ /* 0x004fda000bf06270 */
[----:B------:R-:W-:Y:S05]  /*0220*/  @P0 EXIT ;  /* 0x000000000000094d */ /* 0x000fea0003800000 */
[----:B-1----:R-:W1:Y:S01]  /*0230*/  LDS R5, [R0] ;  /* 0x0000000000057984 */ /* 0x002e620000000800 */
[----:B0-----:R-:W0:Y:S02]  /*0240*/  LDC.64 R2, c[0x0][0x388] ;  /* 0x0000e200ff027b82 */ /* 0x001e240000000a00 */
[----:B0-----:R-:W-:-:S05]  /*0250*/  IMAD.WIDE.U32 R2, R7, 0x4, R2 ;  /* 0x0000000407027825 */ /* 0x001fca00078e0002 */
[----:B-1----:R-:W-:Y:S01]  /*0260*/  STG.E desc[UR6][R2.64], R5 ;  /* 0x0000000502007986 */ /* 0x002fe2000c101906 */
[----:B------:R-:W-:Y:S05]  /*0270*/  EXIT ;  /* 0x000000000000794d */ /* 0x000fea0003800000 */
.L_x_10:
        /* <DEDUP_REMOVED lines=16> */
.L_x_185:


//--------------------- .text._Z23block_prefix_sum_kernelPiS_S_i --------------------------
	.section	.text._Z23block_prefix_sum_kernelPiS_S_i,"ax",@progbits
	.align	128
        .global         _Z23block_prefix_sum_kernelPiS_S_i
        .type           _Z23block_prefix_sum_kernelPiS_S_i,@function
        .size           _Z23block_prefix_sum_kernelPiS_S_i,(.L_x_186 - _Z23block_prefix_sum_kernelPiS_S_i)
        .other          _Z23block_prefix_sum_kernelPiS_S_i,@"STO_CUDA_ENTRY STV_DEFAULT"
_Z23block_prefix_sum_kernelPiS_S_i:
.text._Z23block_prefix_sum_kernelPiS_S_i:
[----:B------:R-:W-:Y:S01]  /*0000*/  LDC R1, c[0x0][0x37c] ;  /* 0x0000df00ff017b82 */ /* 0x000fe20000000800 */
[----:B------:R-:W0:Y:S01]  /*0010*/  S2R R4, SR_TID.X ;  /* 0x0000000000047919 */ /* 0x000e220000002100 */
[----:B------:R-:W0:Y:S01]  /*0020*/  LDCU UR6, c[0x0][0x360] ;  /* 0x00006c00ff0677ac */ /* 0x000e220008000800 */
[----:B------:R-:W0:Y:S01]  /*0030*/  S2R R9, SR_CTAID.X ;  /* 0x0000000000097919 */ /* 0x000e220000002500 */
[----:B------:R-:W1:Y:S01]  /*0040*/  LDCU UR4, c[0x0][0x398] ;  /* 0x00007300ff0477ac */ /* 0x000e620008000800 */
[----:B------:R-:W2:Y:S01]  /*0050*/  LDCU.64 UR8, c[0x0][0x358] ;  /* 0x00006b00ff0877ac */ /* 0x000ea20008000a00 */
[----:B0-----:R-:W-:-:S05]  /*0060*/  IMAD R5, R9, UR6, R4 ;  /* 0x0000000609057c24 */ /* 0x001fca000f8e0204 */
[----:B-1----:R-:W-:-:S13]  /*0070*/  ISETP.GE.AND P0, PT, R5, UR4, PT ;  /* 0x0000000405007c0c */ /* 0x002fda000bf06270 */
[----:B------:R-:W0:Y:S02]  /*0080*/  @!P0 LDC.64 R2, c[0x0][0x380] ;  /* 0x0000e000ff028b82 */ /* 0x000e240000000a00 */
[----:B0-----:R-:W-:-:S06]  /*0090*/  @!P0 IMAD.WIDE R2, R5, 0x4, R2 ;  /* 0x0000000405028825 */ /* 0x001fcc00078e0202 */
[----:B--2---:R-:W2:Y:S01]  /*00a0*/  @!P0 LDG.E R3, desc[UR8][R2.64] ;  /* 0x0000000802038981 */ /* 0x004ea2000c1e1900 */
[----:B------:R-:W0:Y:S01]  /*00b0*/  S2UR UR5, SR_CgaCtaId ;  /* 0x00000000000579c3 */ /* 0x000e220000008800 */
[----:B------:R-:W-:Y:S01]  /*00c0*/  UMOV UR4, 0x400 ;  /* 0x0000040000047882 */ /* 0x000fe20000000000 */
[----:B------:R-:W-:Y:S02]  /*00d0*/  UISETP.GE.U32.AND UP0, UPT, UR6, 0x2, UPT ;  /* 0x000000020600788c */ /* 0x000fe4000bf06070 */
[----:B0-----:R-:W-:-:S06]  /*00e0*/  ULEA UR4, UR5, UR4, 0x18 ;  /* 0x0000000405047291 */ /* 0x001fcc000f8ec0ff */
[----:B------:R-:W-:-:S05]  /*00f0*/  LEA R0, R4, UR4, 0x2 ;  /* 0x0000000404007c11 */ /* 0x000fca000f8e10ff */
[----:B--2---:R0:W-:Y:S04]  /*0100*/  @!P0 STS [R0], R3 ;  /* 0x0000000300008388 */ /* 0x0041e80000000800 */
[----:B------:R0:W-:Y:S01]  /*0110*/  @P0 STS [R0], RZ ;  /* 0x000000ff00000388 */ /* 0x0001e20000000800 */
[----:B------:R-:W-:Y:S06]  /*0120*/  BAR.SYNC.DEFER_BLOCKING 0x0 ;  /* 0x0000000000007b1d */ /* 0x000fec0000010000 */
[----:B------:R-:W-:Y:S05]  /*0130*/  BRA.U !UP0, `(.L_x_11) ;  /* 0x0000000108387547 */ /* 0x000fea000b800000 */
[----:B------:R-:W-:-:S05]  /*0140*/  UMOV UR5, 0x1 ;  /* 0x0000000100057882 */ /* 0x000fca0000000000 */
.L_x_12:
[----:B------:R-:W-:Y:S01]  /*0150*/  ISETP.GE.U32.AND P0, PT, R4, UR5, PT ;  /* 0x0000000504007c0c */ /* 0x000fe2000bf06070 */
[----:B------:R-:W-:-:S12]  /*0160*/  HFMA2 R2, -RZ, RZ, 0, 0 ;  /* 0x00000000ff027431 */ /* 0x000fd800000001ff */
        /* <DEDUP_REMOVED lines=11> */
.L_x_11:
[----:B------:R-:W2:Y:S02]  /*0220*/  LDCU UR4, c[0x0][0x398] ;  /* 0x00007300ff0477ac */ /* 0x000ea40008000800 */
[----:B--2---:R-:W-:Y:S01]  /*0230*/  ISETP.GE.AND P1, PT, R5, UR4, PT ;  /* 0x0000000405007c0c */ /* 0x004fe2000bf26270 */
[----:B------:R-:W-:-:S06]  /*0240*/  UIADD3 UR4, UPT, UPT, UR6, -0x1, URZ ;  /* 0xffffffff06047890 */ /* 0x000fcc000fffe0ff */
[----:B------:R-:W-:-:S06]  /*0250*/  ISETP.NE.OR P0, PT, R4, UR4, P1 ;  /* 0x0000000404007c0c */ /* 0x000fcc0008f05670 */
[----:B-1----:R-:W1:Y:S01]  /*0260*/  @!P1 LDS R7, [R0] ;  /* 0x0000000000079984 */ /* 0x002e620000000800 */
[----:B0-----:R-:W0:Y:S02]  /*0270*/  @!P1 LDC.64 R2, c[0x0][0x388] ;  /* 0x0000e200ff029b82 */ /* 0x001e240000000a00 */
[----:B0-----:R-:W-:-:S05]  /*0280*/  @!P1 IMAD.WIDE R2, R5, 0x4, R2 ;  /* 0x0000000405029825 */ /* 0x001fca00078e0202 */
[----:B-1----:R0:W-:Y:S01]  /*0290*/  @!P1 STG.E desc[UR8][R2.64], R7 ;  /* 0x0000000702009986 */ /* 0x0021e2000c101908 */
[----:B------:R-:W-:Y:S05]  /*02a0*/  @P0 EXIT ;  /* 0x000000000000094d */ /* 0x000fea0003800000 */
[----:B------:R-:W1:Y:S01]  /*02b0*/  LDS R5, [R0] ;  /* 0x0000000000057984 */ /* 0x000e620000000800 */
[----:B0-----:R-:W0:Y:S02]  /*02c0*/  LDC.64 R2, c[0x0][0x390] ;  /* 0x0000e400ff027b82 */ /* 0x001e240000000a00 */
[----:B0-----:R-:W-:-:S05]  /*02d0*/  IMAD.WIDE.U32 R2, R9, 0x4, R2 ;  /* 0x0000000409027825 */ /* 0x001fca00078e0002 */
[----:B-1----:R-:W-:Y:S01]  /*02e0*/  STG.E desc[UR8][R2.64], R5 ;  /* 0x0000000502007986 */ /* 0x002fe2000c101908 */
[----:B------:R-:W-:Y:S05]  /*02f0*/  EXIT ;  /* 0x000000000000794d */ /* 0x000fea0003800000 */
.L_x_13:
        /* <DEDUP_REMOVED lines=16> */
.L_x_186:


//--------------------- .text._Z4copyPiS_i        --------------------------
	.section	.text._Z4copyPiS_i,"ax",@progbits
	.align	128
        .global         _Z4copyPiS_i
        .type           _Z4copyPiS_i,@function
        .size           _Z4copyPiS_i,(.L_x_187 - _Z4copyPiS_i)
        .other          _Z4copyPiS_i,@"STO_CUDA_ENTRY STV_DEFAULT"
_Z4copyPiS_i:
.text._Z4copyPiS_i:
[----:B------:R-:W-:Y:S01]  /*0000*/  LDC R1, c[0x0][0x37c] ;  /* 0x0000df00ff017b82 */ /* 0x000fe20000000800 */
[----:B------:R-:W0:Y:S07]  /*0010*/  S2R R0, SR_TID.X ;  /* 0x0000000000007919 */ /* 0x000e2e0000002100 */
[----:B------:R-:W0:Y:S01]  /*0020*/  S2UR UR4, SR_CTAID.X ;  /* 0x00000000000479c3 */ /* 0x000e220000002500 */
[----:B------:R-:W1:Y:S07]  /*0030*/  LDCU UR5, c[0x0][0x390] ;  /* 0x00007200ff0577ac */ /* 0x000e6e0008000800 */
[----:B------:R-:W0:Y:S02]  /*0040*/  LDC R7, c[0x0][0x360] ;  /* 0x0000d800ff077b82 */ /* 0x000e240000000800 */
[----:B0-----:R-:W-:-:S05]  /*0050*/  IMAD R7, R7, UR4, R0 ;  /* 0x0000000407077c24 */ /* 0x001fca000f8e0200 */
[----:B-1----:R-:W-:-:S13]  /*0060*/  ISETP.GE.AND P0, PT, R7, UR5, PT ;  /* 0x0000000507007c0c */ /* 0x002fda000bf06270 */
[----:B------:R-:W-:Y:S05]  /*0070*/  @P0 EXIT ;  /* 0x000000000000094d */ /* 0x000fea0003800000 */
[----:B------:R-:W0:Y:S01]  /*0080*/  LDC.64 R2, c[0x0][0x380] ;  /* 0x0000e000ff027b82 */ /* 0x000e220000000a00 */
[----:B------:R-:W1:Y:S07]  /*0090*/  LDCU.64 UR4, c[0x0][0x358] ;  /* 0x00006b00ff0477ac */ /* 0x000e6e0008000a00 */
[----:B------:R-:W2:Y:S01]  /*00a0*/  LDC.64 R4, c[0x0][0x388] ;  /* 0x0000e200ff047b82 */ /* 0x000ea20000000a00 */
[----:B0-----:R-:W-:-:S06]  /*00b0*/  IMAD.WIDE R2, R7, 0x4, R2 ;  /* 0x0000000407027825 */ /* 0x001fcc00078e0202 */
[----:B-1----:R-:W3:Y:S01]  /*00c0*/  LDG.E R3, desc[UR4][R2.64] ;  /* 0x0000000402037981 */ /* 0x002ee2000c1e1900 */
[----:B--2---:R-:W-:-:S05]  /*00d0*/  IMAD.WIDE R4, R7, 0x4, R4 ;  /* 0x0000000407047825 */ /* 0x004fca00078e0204 */
[----:B---3--:R-:W-:Y:S01]  /*00e0*/  STG.E desc[UR4][R4.64], R3 ;  /* 0x0000000304007986 */ /* 0x008fe2000c101904 */
[----:B------:R-:W-:Y:S05]  /*00f0*/  EXIT ;  /* 0x000000000000794d */ /* 0x000fea0003800000 */
.L_x_14:
        /* <DEDUP_REMOVED lines=16> */
.L_x_187:


//--------------------- .text._Z9build_CSRPiS_S_S_S_P4Edgei --------------------------
	.section	.text._Z9build_CSRPiS_S_S_S_P4Edgei,"ax",@progbits
	.align	128
        .global         _Z9build_CSRPiS_S_S_S_P4Edgei
        .type           _Z9build_CSRPiS_S_S_S_P4Edgei,@function
        .size           _Z9build_CSRPiS_S_S_S_P4Edgei,(.L_x_188 - _Z9build_CSRPiS_S_S_S_P4Edgei)
        .other          _Z9build_CSRPiS_S_S_S_P4Edgei,@"STO_CUDA_ENTRY STV_DEFAULT"
_Z9build_CSRPiS_S_S_S_P4Edgei:
.text._Z9build_CSRPiS_S_S_S_P4Edgei:
        /* <DEDUP_REMOVED lines=11> */
[----:B------:R-:W-:-:S07]  /*00b0*/  HFMA2 R23, -RZ, RZ, 0, 5.9604644775390625e-08 ;  /* 0x00000001ff177431 */ /* 0x000fce00000001ff */
[----:B------:R-:W3:Y:S01]  /*00c0*/  LDC.64 R10, c[0x0][0x3a0] ;  /* 0x0000e800ff0a7b82 */ /* 0x000ee20000000a00 */
[----:B0-----:R-:W-:-:S07]  /*00d0*/  IMAD.WIDE R12, R3, 0x10, R12 ;  /* 0x00000010030c7825 */ /* 0x001fce00078e020c */
[----:B------:R-:W0:Y:S01]  /*00e0*/  LDC.64 R8, c[0x0][0x390] ;  /* 0x0000e400ff087b82 */ /* 0x000e220000000a00 */
[----:B-1----:R-:W2:Y:S04]  /*00f0*/  LDG.E R0, desc[UR4][R12.64] ;  /* 0x000000040c007981 */ /* 0x002ea8000c1e1900 */
[----:B------:R-:W4:Y:S03]  /*0100*/  LDG.E R2, desc[UR4][R12.64+0x4] ;  /* 0x000004040c027981 */ /* 0x000f26000c1e1900 */
[----:B------:R-:W1:Y:S01]  /*0110*/  LDC.64 R4, c[0x0][0x398] ;  /* 0x0000e600ff047b82 */ /* 0x000e620000000a00 */
[----:B------:R-:W5:Y:S04]  /*0120*/  LDG.E R3, desc[UR4][R12.64+0x8] ;  /* 0x000008040c037981 */ /* 0x000f68000c1e1900 */
[----:B------:R-:W5:Y:S01]  /*0130*/  LDG.E R16, desc[UR4][R12.64+0xc] ;  /* 0x00000c040c107981 */ /* 0x000f62000c1e1900 */
[----:B--2---:R-:W-:-:S06]  /*0140*/  IMAD.WIDE R14, R0, 0x4, R6 ;  /* 0x00000004000e7825 */ /* 0x004fcc00078e0206 */
[----:B------:R-:W3:Y:S01]  /*0150*/  ATOMG.E.ADD.STRONG.GPU PT, R15, desc[UR4][R14.64], R23 ;  /* 0x800000170e0f79a8 */ /* 0x000ee200081ef104 */
[----:B----4-:R-:W-:-:S04]  /*0160*/  IMAD.WIDE R6, R2, 0x4, R6 ;  /* 0x0000000402067825 */ /* 0x010fc800078e0206 */
[----:B-----5:R-:W-:Y:S02]  /*0170*/  IMAD R3, R3, R16, RZ ;  /* 0x0000001003037224 */ /* 0x020fe400078e02ff */
[----:B---3--:R-:W-:-:S04]  /*0180*/  IMAD.WIDE R16, R15, 0x4, R10 ;  /* 0x000000040f107825 */ /* 0x008fc800078e020a */
[C---:B0-----:R-:W-:Y:S01]  /*0190*/  IMAD.WIDE R18, R15.reuse, 0x4, R8 ;  /* 0x000000040f127825 */ /* 0x041fe200078e0208 */
[----:B------:R-:W-:Y:S03]  /*01a0*/  STG.E desc[UR4][R16.64], R0 ;  /* 0x0000000010007986 */ /* 0x000fe6000c101904 */
[----:B-1----:R-:W-:Y:S01]  /*01b0*/  IMAD.WIDE R20, R15, 0x4, R4 ;  /* 0x000000040f147825 */ /* 0x002fe200078e0204 */
[----:B------:R-:W-:Y:S04]  /*01c0*/  STG.E desc[UR4][R18.64], R2 ;  /* 0x0000000212007986 */ /* 0x000fe8000c101904 */
[----:B------:R-:W-:Y:S04]  /*01d0*/  STG.E desc[UR4][R20.64], R3 ;  /* 0x0000000314007986 */ /* 0x000fe8000c101904 */
[----:B------:R-:W2:Y:S02]  /*01e0*/  ATOMG.E.ADD.STRONG.GPU PT, R7, desc[UR4][R6.64], R23 ;  /* 0x80000017060779a8 */ /* 0x000ea400081ef104 */
[----:B--2---:R-:W-:-:S04]  /*01f0*/  IMAD.WIDE R10, R7, 0x4, R10 ;  /* 0x00000004070a7825 */ /* 0x004fc800078e020a */
[C---:B------:R-:W-:Y:S01]  /*0200*/  IMAD.WIDE R8, R7.reuse, 0x4, R8 ;  /* 0x0000000407087825 */ /* 0x040fe200078e0208 */
[----:B------:R-:W-:Y:S03]  /*0210*/  STG.E desc[UR4][R10.64], R2 ;  /* 0x000000020a007986 */ /* 0x000fe6000c101904 */
[----:B------:R-:W-:Y:S01]  /*0220*/  IMAD.WIDE R4, R7, 0x4, R4 ;  /* 0x0000000407047825 */ /* 0x000fe200078e0204 */
[----:B------:R-:W-:Y:S04]  /*0230*/  STG.E desc[UR4][R8.64], R0 ;  /* 0x0000000008007986 */ /* 0x000fe8000c101904 */
[----:B------:R-:W-:Y:S01]  /*0240*/  STG.E desc[UR4][R4.64], R3 ;  /* 0x0000000304007986 */ /* 0x000fe2000c101904 */
[----:B------:R-:W-:Y:S05]  /*0250*/  EXIT ;  /* 0x000000000000794d */ /* 0x000fea0003800000 */
.L_x_15:
        /* <DEDUP_REMOVED lines=10> */
.L_x_188:


//--------------------- .text._Z5clearP4Edgei     --------------------------
	.section	.text._Z5clearP4Edgei,"ax",@progbits
	.align	128
        .global         _Z5clearP4Edgei
        .type           _Z5clearP4Edgei,@function
        .size           _Z5clearP4Edgei,(.L_x_189 - _Z5clearP4Edgei)
        .other          _Z5clearP4Edgei,@"STO_CUDA_ENTRY STV_DEFAULT"
_Z5clearP4Edgei:
.text._Z5clearP4Edgei:
        /* <DEDUP_REMOVED lines=9> */
[----:B------:R-:W1:Y:S01]  /*0090*/  LDCU.64 UR4, c[0x0][0x358] ;  /* 0x00006b00ff0477ac */ /* 0x000e620008000a00 */
[----:B------:R-:W-:Y:S01]  /*00a0*/  MOV R7, 0xffffffff ;  /* 0xffffffff00077802 */ /* 0x000fe20000000f00 */
[----:B0-----:R-:W-:-:S05]  /*00b0*/  IMAD.WIDE R2, R5, 0x10, R2 ;  /* 0x0000001005027825 */ /* 0x001fca00078e0202 */
[----:B-1----:R-:W-:Y:S04]  /*00c0*/  STG.E desc[UR4][R2.64], R7 ;  /* 0x0000000702007986 */ /* 0x002fe8000c101904 */
[----:B------:R-:W-:Y:S04]  /*00d0*/  STG.E desc[UR4][R2.64+0x4], R7 ;  /* 0x0000040702007986 */ /* 0x000fe8000c101904 */
[----:B------:R-:W-:Y:S01]  /*00e0*/  STG.E desc[UR4][R2.64+0x8], RZ ;  /* 0x000008ff02007986 */ /* 0x000fe2000c101904 */
[----:B------:R-:W-:Y:S05]  /*00f0*/  EXIT ;  /* 0x000000000000794d */ /* 0x000fea0003800000 */
.L_x_16:
        /* <DEDUP_REMOVED lines=16> */
.L_x_189:


//--------------------- .text._Z13markComponentiP4EdgePiS1_S1_ --------------------------
	.section	.text._Z13markComponentiP4EdgePiS1_S1_,"ax",@progbits
	.align	128
        .global         _Z13markComponentiP4EdgePiS1_S1_
        .type           _Z13markComponentiP4EdgePiS1_S1_,@function
        .size           _Z13markComponentiP4EdgePiS1_S1_,(.L_x_190 - _Z13markComponentiP4EdgePiS1_S1_)
        .other          _Z13markComponentiP4EdgePiS1_S1_,@"STO_CUDA_ENTRY STV_DEFAULT"
_Z13markComponentiP4EdgePiS1_S1_:
.text._Z13markComponentiP4EdgePiS1_S1_:
        /* <DEDUP_REMOVED lines=10> */
[----:B------:R-:W2:Y:S06]  /*00a0*/  LDCU.64 UR6, c[0x0][0x390] ;  /* 0x00007200ff0677ac */ /* 0x000eac0008000a00 */
[----:B------:R-:W3:Y:S01]  /*00b0*/  LDC.64 R10, c[0x0][0x390] ;  /* 0x0000e400ff0a7b82 */ /* 0x000ee20000000a00 */
[----:B0-----:R-:W-:-:S05]  /*00c0*/  IMAD.WIDE R8, R3, 0x10, R8 ;  /* 0x0000001003087825 */ /* 0x001fca00078e0208 */
[----:B-1----:R-:W3:Y:S04]  /*00d0*/  LDG.E R2, desc[UR4][R8.64] ;  /* 0x0000000408027981 */ /* 0x002ee8000c1e1900 */
[----:B------:R-:W4:Y:S01]  /*00e0*/  LDG.E R0, desc[UR4][R8.64+0x4] ;  /* 0x0000040408007981 */ /* 0x000f22000c1e1900 */
[----:B---3--:R-:W-:-:S05]  /*00f0*/  IMAD.WIDE R4, R2, 0x4, R10 ;  /* 0x0000000402047825 */ /* 0x008fca00078e020a */
[----:B------:R-:W3:Y:S01]  /*0100*/  LDG.E R13, desc[UR4][R4.64] ;  /* 0x00000004040d7981 */ /* 0x000ee2000c1e1900 */
[----:B------:R-:W-:Y:S01]  /*0110*/  BSSY.RECONVERGENT B0, `(.L_x_17) ;  /* 0x0000015000007945 */ /* 0x000fe20003800200 */
[--C-:B------:R-:W-:Y:S01]  /*0120*/  SHF.R.S32.HI R3, RZ, 0x1f, R2.reuse ;  /* 0x0000001fff037819 */ /* 0x100fe20000011402 */
[----:B------:R-:W-:Y:S01]  /*0130*/  IMAD.MOV.U32 R6, RZ, RZ, R2 ;  /* 0x000000ffff067224 */ /* 0x000fe200078e0002 */
[----:B----4-:R-:W-:Y:S02]  /*0140*/  SHF.R.S32.HI R7, RZ, 0x1f, R0 ;  /* 0x0000001fff077819 */ /* 0x010fe40000011400 */
[----:B---3--:R-:W-:-:S13]  /*0150*/  ISETP.NE.AND P0, PT, R2, R13, PT ;  /* 0x0000000d0200720c */ /* 0x008fda0003f05270 */
[----:B--2---:R-:W-:Y:S05]  /*0160*/  @!P0 BRA `(.L_x_18) ;  /* 0x00000000003c8947 */ /* 0x004fea0003800000 */
[----:B------:R-:W-:Y:S01]  /*0170*/  BSSY.RECONVERGENT B1, `(.L_x_18) ;  /* 0x000000e000017945 */ /* 0x000fe20003800200 */
[----:B------:R-:W-:Y:S02]  /*0180*/  IMAD.MOV.U32 R8, RZ, RZ, R2 ;  /* 0x000000ffff087224 */ /* 0x000fe400078e0002 */
[----:B------:R-:W-:-:S07]  /*0190*/  IMAD.MOV.U32 R9, RZ, RZ, R3 ;  /* 0x000000ffff097224 */ /* 0x000fce00078e0003 */
.L_x_19:
[----:B------:R-:W-:-:S05]  /*01a0*/  IMAD.WIDE R12, R13, 0x4, R10 ;  /* 0x000000040d0c7825 */ /* 0x000fca00078e020a */
[----:B------:R-:W2:Y:S01]  /*01b0*/  LDG.E R6, desc[UR4][R12.64] ;  /* 0x000000040c067981 */ /* 0x000ea2000c1e1900 */
[----:B------:R-:W-:-:S04]  /*01c0*/  LEA R14, P0, R8, UR6, 0x2 ;  /* 0x00000006080e7c11 */ /* 0x000fc8000f8010ff */
[----:B------:R-:W-:Y:S01]  /*01d0*/  LEA.HI.X R15, R8, UR7, R9, 0x2, P0 ;  /* 0x00000007080f7c11 */ /* 0x000fe200080f1409 */
[----:B--2---:R-:W-:-:S04]  /*01e0*/  IMAD.WIDE R8, R6, 0x4, R10 ;  /* 0x0000000406087825 */ /* 0x004fc800078e020a */
[----:B-----5:R-:W5:Y:S04]  /*01f0*/  ATOMG.E.EXCH.STRONG.GPU PT, RZ, desc[UR4][R14.64], R6 ;  /* 0x800000060eff79a8 */ /* 0x020f68000c1ef104 */
[----:B------:R0:W2:Y:S02]  /*0200*/  LDG.E R13, desc[UR4][R8.64] ;  /* 0x00000004080d7981 */ /* 0x0000a4000c1e1900 */
[--C-:B0-----:R-:W-:Y:S01]  /*0210*/  SHF.R.S32.HI R9, RZ, 0x1f, R6.reuse ;  /* 0x0000001fff097819 */ /* 0x101fe20000011406 */
[----:B------:R-:W-:Y:S01]  /*0220*/  IMAD.MOV.U32 R8, RZ, RZ, R6 ;  /* 0x000000ffff087224 */ /* 0x000fe200078e0006 */
[----:B--2---:R-:W-:-:S13]  /*0230*/  ISETP.NE.AND P0, PT, R6, R13, PT ;  /* 0x0000000d0600720c */ /* 0x004fda0003f05270 */
[----:B------:R-:W-:Y:S05]  /*0240*/  @P0 BRA `(.L_x_19) ;  /* 0xfffffffc00d40947 */ /* 0x000fea000383ffff */
[----:B------:R-:W-:Y:S05]  /*0250*/  BSYNC.RECONVERGENT B1 ;  /* 0x0000000000017941 */ /* 0x000fea0003800200 */
.L_x_18:
[----:B------:R-:W-:Y:S05]  /*0260*/  BSYNC.RECONVERGENT B0 ;  /* 0x0000000000007941 */ /* 0x000fea0003800200 */
.L_x_17:
[----:B------:R-:W0:Y:S02]  /*0270*/  LDCU.64 UR6, c[0x0][0x390] ;  /* 0x00007200ff0677ac */ /* 0x000e240008000a00 */
[----:B0-----:R-:W-:-:S04]  /*0280*/  LEA R8, P0, R0, UR6, 0x2 ;  /* 0x0000000600087c11 */ /* 0x001fc8000f8010ff */
[----:B------:R-:W-:-:S05]  /*0290*/  LEA.HI.X R9, R0, UR7, R7, 0x2, P0 ;  /* 0x0000000700097c11 */ /* 0x000fca00080f1407 */
[----:B------:R-:W2:Y:S01]  /*02a0*/  LDG.E R13, desc[UR4][R8.64] ;  /* 0x00000004080d7981 */ /* 0x000ea2000c1e1900 */
[----:B------:R-:W-:Y:S01]  /*02b0*/  BSSY.RECONVERGENT B0, `(.L_x_20) ;  /* 0x0000014000007945 */ /* 0x000fe20003800200 */
[----:B------:R-:W-:Y:S01]  /*02c0*/  IMAD.MOV.U32 R15, RZ, RZ, R0 ;  /* 0x000000ffff0f7224 */ /* 0x000fe200078e0000 */
[----:B--2---:R-:W-:-:S13]  /*02d0*/  ISETP.NE.AND P0, PT, R0, R13, PT ;  /* 0x0000000d0000720c */ /* 0x004fda0003f05270 */
[----:B------:R-:W-:Y:S05]  /*02e0*/  @!P0 BRA `(.L_x_21) ;  /* 0x0000000000408947 */ /* 0x000fea0003800000 */
[----:B------:R-:W-:Y:S01]  /*02f0*/  BSSY.RECONVERGENT B1, `(.L_x_22) ;  /* 0x000000e000017945 */ /* 0x000fe20003800200 */
[----:B------:R-:W-:Y:S02]  /*0300*/  IMAD.MOV.U32 R18, RZ, RZ, R0 ;  /* 0x000000ffff127224 */ /* 0x000fe400078e0000 */
[----:B------:R-:W-:-:S07]  /*0310*/  IMAD.MOV.U32 R21, RZ, RZ, R7 ;  /* 0x000000ffff157224 */ /* 0x000fce00078e0007 */
.L_x_23:
[----:B------:R-:W-:-:S05]  /*0320*/  IMAD.WIDE R12, R13, 0x4, R10 ;  /* 0x000000040d0c7825 */ /* 0x000fca00078e020a */
[----:B------:R-:W2:Y:S01]  /*0330*/  LDG.E R19, desc[UR4][R12.64] ;  /* 0x000000040c137981 */ /* 0x000ea2000c1e1900 */
[----:B------:R-:W-:-:S04]  /*0340*/  LEA R16, P0, R18, UR6, 0x2 ;  /* 0x0000000612107c11 */ /* 0x000fc8000f8010ff */
[----:B------:R-:W-:Y:S01]  /*0350*/  LEA.HI.X R17, R18, UR7, R21, 0x2, P0 ;  /* 0x0000000712117c11 */ /* 0x000fe200080f1415 */
[----:B--2---:R-:W-:-:S04]  /*0360*/  IMAD.WIDE R14, R19, 0x4, R10 ;  /* 0x00000004130e7825 */ /* 0x004fc800078e020a */
[----:B-----5:R0:W5:Y:S04]  /*0370*/  ATOMG.E.EXCH.STRONG.GPU PT, RZ, desc[UR4][R16.64], R19 ;  /* 0x8000001310ff79a8 */ /* 0x020168000c1ef104 */
[----:B------:R-:W2:Y:S01]  /*0380*/  LDG.E R13, desc[UR4][R14.64] ;  /* 0x000000040e0d7981 */ /* 0x000ea2000c1e1900 */
[--C-:B------:R-:W-:Y:S01]  /*0390*/  SHF.R.S32.HI R21, RZ, 0x1f, R19.reuse ;  /* 0x0000001fff157819 */ /* 0x100fe20000011413 */
[----:B------:R-:W-:Y:S01]  /*03a0*/  IMAD.MOV.U32 R18, RZ, RZ, R19 ;  /* 0x000000ffff127224 */ /* 0x000fe200078e0013 */
[----:B--2---:R-:W-:-:S13]  /*03b0*/  ISETP.NE.AND P0, PT, R19, R13, PT ;  /* 0x0000000d1300720c */ /* 0x004fda0003f05270 */
[----:B0-----:R-:W-:Y:S05]  /*03c0*/  @P0 BRA `(.L_x_23) ;  /* 0xfffffffc00d40947 */ /* 0x001fea000383ffff */
[----:B------:R-:W-:Y:S05]  /*03d0*/  BSYNC.RECONVERGENT B1 ;  /* 0x0000000000017941 */ /* 0x000fea0003800200 */
.L_x_22:
[----:B------:R-:W-:-:S07]  /*03e0*/  MOV R15, R19 ;  /* 0x00000013000f7202 */ /* 0x000fce0000000f00 */
.L_x_21:
[----:B------:R-:W-:Y:S05]  /*03f0*/  BSYNC.RECONVERGENT B0 ;  /* 0x0000000000007941 */ /* 0x000fea0003800200 */
.L_x_20:
[----:B------:R-:W-:-:S04]  /*0400*/  ISETP.NE.AND P0, PT, R0, -0x1, PT ;  /* 0xffffffff0000780c */ /* 0x000fc80003f05270 */
[----:B------:R-:W-:-:S04]  /*0410*/  ISETP.EQ.OR P0, PT, R2, -0x1, !P0 ;  /* 0xffffffff0200780c */ /* 0x000fc80004702670 */
[----:B------:R-:W-:-:S13]  /*0420*/  ISETP.EQ.OR P0, PT, R6, R15, P0 ;  /* 0x0000000f0600720c */ /* 0x000fda0000702670 */
[----:B------:R-:W-:Y:S05]  /*0430*/  @P0 EXIT ;  /* 0x000000000000094d */ /* 0x000fea0003800000 */
[----:B------:R-:W-:Y:S01]  /*0440*/  BSSY B0, `(.L_x_24) ;  /* 0x000004f000007945 */ /* 0x000fe20003800000 */
.L_x_38:
[----:B------:R-:W2:Y:S01]  /*0450*/  LDG.E R17, desc[UR4][R4.64] ;  /* 0x0000000404117981 */ /* 0x000ea2000c1e1900 */
[----:B------:R-:W-:Y:S05]  /*0460*/  YIELD ;  /* 0x0000000000007946 */ /* 0x000fea0003800000 */
[----:B------:R-:W-:Y:S01]  /*0470*/  BSSY B1, `(.L_x_25) ;  /* 0x0000015000017945 */ /* 0x000fe20003800000 */
[----:B------:R-:W-:Y:S02]  /*0480*/  IMAD.MOV.U32 R12, RZ, RZ, R2 ;  /* 0x000000ffff0c7224 */ /* 0x000fe400078e0002 */
[----:B------:R-:W-:Y:S02]  /*0490*/  IMAD.MOV.U32 R13, RZ, RZ, R3 ;  /* 0x000000ffff0d7224 */ /* 0x000fe400078e0003 */
[----:B------:R-:W-:-:S02]  /*04a0*/  IMAD.MOV.U32 R10, RZ, RZ, R4 ;  /* 0x000000ffff0a7224 */ /* 0x000fc400078e0004 */
[----:B------:R-:W-:Y:S02]  /*04b0*/  IMAD.MOV.U32 R11, RZ, RZ, R5 ;  /* 0x000000ffff0b7224 */ /* 0x000fe400078e0005 */
[----:B------:R-:W-:Y:S01]  /*04c0*/  IMAD.MOV.U32 R14, RZ, RZ, R2 ;  /* 0x000000ffff0e7224 */ /* 0x000fe200078e0002 */
[----:B--2---:R-:W-:-:S13]  /*04d0*/  ISETP.NE.AND P0, PT, R2, R17, PT ;  /* 0x000000110200720c */ /* 0x004fda0003f05270 */
[----:B------:R-:W-:Y:S05]  /*04e0*/  @!P0 BRA `(.L_x_26) ;  /* 0x0000000000348947 */ /* 0x000fea0003800000 */
[----:B------:R-:W0:Y:S01]  /*04f0*/  LDC.64 R14, c[0x0][0x390] ;  /* 0x0000e400ff0e7b82 */ /* 0x000e220000000a00 */
[----:B------:R-:W-:Y:S01]  /*0500*/  BSSY B2, `(.L_x_27) ;  /* 0x0000009000027945 */ /* 0x000fe20003800000 */
.L_x_28:
[----:B0-----:R-:W-:-:S06]  /*0510*/  IMAD.WIDE R12, R17, 0x4, R14 ;  /* 0x00000004110c7825 */ /* 0x001fcc00078e020e */
[----:B------:R-:W2:Y:S01]  /*0520*/  LDG.E R12, desc[UR4][R12.64] ;  /* 0x000000040c0c7981 */ /* 0x000ea2000c1e1900 */
[----:B------:R-:W-:Y:S05]  /*0530*/  YIELD ;  /* 0x0000000000007946 */ /* 0x000fea0003800000 */
[----:B--2--5:R0:W5:Y:S02]  /*0540*/  ATOMG.E.EXCH.STRONG.GPU PT, RZ, desc[UR4][R10.64], R12 ;  /* 0x8000000c0aff79a8 */ /* 0x024164000c1ef104 */
[----:B0-----:R-:W-:-:S05]  /*0550*/  IMAD.WIDE R10, R12, 0x4, R14 ;  /* 0x000000040c0a7825 */ /* 0x001fca00078e020e */
[----:B------:R-:W2:Y:S02]  /*0560*/  LDG.E R17, desc[UR4][R10.64] ;  /* 0x000000040a117981 */ /* 0x000ea4000c1e1900 */
[----:B--2---:R-:W-:-:S13]  /*0570*/  ISETP.NE.AND P0, PT, R12, R17, PT ;  /* 0x000000110c00720c */ /* 0x004fda0003f05270 */
[----:B------:R-:W-:Y:S05]  /*0580*/  @P0 BRA `(.L_x_28) ;  /* 0xfffffffc00e00947 */ /* 0x000fea000383ffff */
[----:B------:R-:W-:Y:S05]  /*0590*/  BSYNC B2 ;  /* 0x0000000000027941 */ /* 0x000fea0003800000 */
.L_x_27:
[----:B------:R-:W-:Y:S02]  /*05a0*/  SHF.R.S32.HI R13, RZ, 0x1f, R12 ;  /* 0x0000001fff0d7819 */ /* 0x000fe4000001140c */
[----:B------:R-:W-:-:S07]  /*05b0*/  MOV R14, R12 ;  /* 0x0000000c000e7202 */ /* 0x000fce0000000f00 */
.L_x_26:
[----:B------:R-:W-:Y:S05]  /*05c0*/  BSYNC B1 ;  /* 0x0000000000017941 */ /* 0x000fea0003800000 */
.L_x_25:
[----:B------:R-:W2:Y:S01]  /*05d0*/  LDG.E R19, desc[UR4][R8.64] ;  /* 0x0000000408137981 */ /* 0x000ea2000c1e1900 */
[----:B------:R-:W-:Y:S01]  /*05e0*/  BSSY B1, `(.L_x_29) ;  /* 0x0000015000017945 */ /* 0x000fe20003800000 */
[----:B------:R-:W-:Y:S02]  /*05f0*/  IMAD.MOV.U32 R6, RZ, RZ, R0 ;  /* 0x000000ffff067224 */ /* 0x000fe400078e0000 */
[----:B------:R-:W-:Y:S02]  /*0600*/  IMAD.MOV.U32 R21, RZ, RZ, R7 ;  /* 0x000000ffff157224 */ /* 0x000fe400078e0007 */
[----:B------:R-:W-:Y:S02]  /*0610*/  IMAD.MOV.U32 R16, RZ, RZ, R8 ;  /* 0x000000ffff107224 */ /* 0x000fe400078e0008 */
[----:B------:R-:W-:Y:S02]  /*0620*/  IMAD.MOV.U32 R17, RZ, RZ, R9 ;  /* 0x000000ffff117224 */ /* 0x000fe400078e0009 */
[----:B------:R-:W-:Y:S01]  /*0630*/  IMAD.MOV.U32 R15, RZ, RZ, R0 ;  /* 0x000000ffff0f7224 */ /* 0x000fe200078e0000 */
[----:B--2---:R-:W-:-:S13]  /*0640*/  ISETP.NE.AND P0, PT, R0, R19, PT ;  /* 0x000000130000720c */ /* 0x004fda0003f05270 */
[----:B------:R-:W-:Y:S05]  /*0650*/  @!P0 BRA `(.L_x_30) ;  /* 0x0000000000348947 */ /* 0x000fea0003800000 */
[----:B------:R-:W0:Y:S01]  /*0660*/  LDC.64 R20, c[0x0][0x390] ;  /* 0x0000e400ff147b82 */ /* 0x000e220000000a00 */
[----:B------:R-:W-:Y:S01]  /*0670*/  BSSY B2, `(.L_x_31) ;  /* 0x0000009000027945 */ /* 0x000fe20003800000 */
.L_x_32:
[----:B0-----:R-:W-:-:S05]  /*0680*/  IMAD.WIDE R18, R19, 0x4, R20 ;  /* 0x0000000413127825 */ /* 0x001fca00078e0214 */
        /* <DEDUP_REMOVED lines=8> */
.L_x_31:
[----:B------:R-:W-:Y:S02]  /*0710*/  SHF.R.S32.HI R21, RZ, 0x1f, R15 ;  /* 0x0000001fff157819 */ /* 0x000fe4000001140f */
[----:B------:R-:W-:-:S07]  /*0720*/  MOV R6, R15 ;  /* 0x0000000f00067202 */ /* 0x000fce0000000f00 */
.L_x_30:
[----:B------:R-:W-:Y:S05]  /*0730*/  BSYNC B1 ;  /* 0x0000000000017941 */ /* 0x000fea0003800000 */
.L_x_29:
[----:B------:R-:W-:-:S13]  /*0740*/  ISETP.NE.AND P0, PT, R14, R15, PT ;  /* 0x0000000f0e00720c */ /* 0x000fda0003f05270 */
[----:B------:R-:W-:Y:S05]  /*0750*/  @!P0 BRA `(.L_x_33) ;  /* 0x0000000000748947 */ /* 0x000fea0003800000 */
[----:B------:R-:W0:Y:S02]  /*0760*/  LDCU.64 UR6, c[0x0][0x3a0] ;  /* 0x00007400ff0677ac */ /* 0x000e240008000a00 */
[----:B0-----:R-:W-:Y:S02]  /*0770*/  LEA R18, P0, R12, UR6, 0x2 ;  /* 0x000000060c127c11 */ /* 0x001fe4000f8010ff */
[----:B------:R-:W-:Y:S02]  /*0780*/  LEA R20, P1, R6, UR6, 0x2 ;  /* 0x0000000606147c11 */ /* 0x000fe4000f8210ff */
[----:B------:R-:W-:Y:S02]  /*0790*/  LEA.HI.X R19, R12, UR7, R13, 0x2, P0 ;  /* 0x000000070c137c11 */ /* 0x000fe400080f140d */
[----:B------:R-:W-:-:S03]  /*07a0*/  LEA.HI.X R21, R6, UR7, R21, 0x2, P1 ;  /* 0x0000000706157c11 */ /* 0x000fc600088f1415 */
[----:B------:R-:W2:Y:S04]  /*07b0*/  LDG.E R6, desc[UR4][R18.64] ;  /* 0x0000000412067981 */ /* 0x000ea8000c1e1900 */
[----:B------:R-:W2:Y:S01]  /*07c0*/  LDG.E R13, desc[UR4][R20.64] ;  /* 0x00000004140d7981 */ /* 0x000ea2000c1e1900 */
[----:B------:R-:W-:Y:S01]  /*07d0*/  BSSY.RELIABLE B1, `(.L_x_34) ;  /* 0x000000e000017945 */ /* 0x000fe20003800100 */
[----:B--2---:R-:W-:-:S13]  /*07e0*/  ISETP.GE.AND P0, PT, R6, R13, PT ;  /* 0x0000000d0600720c */ /* 0x004fda0003f06270 */
[----:B------:R-:W-:Y:S05]  /*07f0*/  @P0 BRA `(.L_x_35) ;  /* 0x0000000000140947 */ /* 0x000fea0003800000 */
[----:B------:R-:W2:Y:S02]  /*0800*/  ATOMG.E.CAS.STRONG.GPU PT, R11, [R10], R14, R15 ;  /* 0x0000000e0a0b73a9 */ /* 0x000ea400001ee10f */
[----:B--2---:R-:W-:-:S13]  /*0810*/  ISETP.NE.AND P0, PT, R11, R14, PT ;  /* 0x0000000e0b00720c */ /* 0x004fda0003f05270 */
[----:B------:R-:W-:Y:S05]  /*0820*/  @!P0 BREAK.RELIABLE B1 ;  /* 0x0000000000018942 */ /* 0x000fea0003800100 */
[----:B------:R-:W-:Y:S05]  /*0830*/  @!P0 BRA `(.L_x_33) ;  /* 0x00000000003c8947 */ /* 0x000fea0003800000 */
[----:B------:R-:W-:Y:S05]  /*0840*/  BRA `(.L_x_36) ;  /* 0x0000000000187947 */ /* 0x000fea0003800000 */
.L_x_35:
[----:B------:R-:W-:Y:S02]  /*0850*/  IMAD.MOV.U32 R11, RZ, RZ, R14 ;  /* 0x000000ffff0b7224 */ /* 0x000fe400078e000e */
[----:B------:R-:W-:-:S05]  /*0860*/  IMAD.MOV.U32 R10, RZ, RZ, R15 ;  /* 0x000000ffff0a7224 */ /* 0x000fca00078e000f */
[----:B------:R-:W2:Y:S02]  /*0870*/  ATOMG.E.CAS.STRONG.GPU PT, R6, [R16], R10, R11 ;  /* 0x0000000a100673a9 */ /* 0x000ea400001ee10b */
[----:B--2---:R-:W-:-:S13]  /*0880*/  ISETP.NE.AND P0, PT, R6, R15, PT ;  /* 0x0000000f0600720c */ /* 0x004fda0003f05270 */
[----:B------:R-:W-:Y:S05]  /*0890*/  @!P0 BREAK.RELIABLE B1 ;  /* 0x0000000000018942 */ /* 0x000fea0003800100 */
[----:B------:R-:W-:Y:S05]  /*08a0*/  @!P0 BRA `(.L_x_37) ;  /* 0x0000000000088947 */ /* 0x000fea0003800000 */
.L_x_36:
[----:B------:R-:W-:Y:S05]  /*08b0*/  BSYNC.RELIABLE B1 ;  /* 0x0000000000017941 */ /* 0x000fea0003800100 */
.L_x_34:
[----:B------:R-:W-:Y:S05]  /*08c0*/  BRA `(.L_x_38) ;  /* 0xfffffff800e07947 */ /* 0x000fea000383ffff */
.L_x_37:
[----:B------:R-:W2:Y:S04]  /*08d0*/  LDG.E R21, desc[UR4][R20.64] ;  /* 0x0000000414157981 */ /* 0x000ea8000c1e1900 */
[----:B------:R-:W2:Y:S02]  /*08e0*/  LDG.E R0, desc[UR4][R18.64] ;  /* 0x0000000412007981 */ /* 0x000ea4000c1e1900 */
[----:B--2---:R-:W-:-:S13]  /*08f0*/  ISETP.NE.AND P0, PT, R0, R21, PT ;  /* 0x000000150000720c */ /* 0x004fda0003f05270 */
[----:B------:R-:W-:Y:S05]  /*0900*/  @P0 BRA `(.L_x_33) ;  /* 0x0000000000080947 */ /* 0x000fea0003800000 */
[----:B------:R-:W-:-:S05]  /*0910*/  IMAD.MOV.U32 R3, RZ, RZ, 0x1 ;  /* 0x00000001ff037424 */ /* 0x000fca00078e00ff */
[----:B------:R0:W-:Y:S02]  /*0920*/  REDG.E.ADD.STRONG.GPU desc[UR4][R18.64], R3 ;  /* 0x000000031200798e */ /* 0x0001e4000c12e104 */
.L_x_33:
[----:B------:R-:W-:Y:S05]  /*0930*/  BSYNC B0 ;  /* 0x0000000000007941 */ /* 0x000fea0003800000 */
.L_x_24:
[----:B0-----:R-:W0:Y:S01]  /*0940*/  LDC.64 R2, c[0x0][0x398] ;  /* 0x0000e600ff027b82 */ /* 0x001e220000000a00 */
[----:B------:R-:W-:-:S05]  /*0950*/  IMAD.MOV.U32 R5, RZ, RZ, 0x1 ;  /* 0x00000001ff057424 */ /* 0x000fca00078e00ff */
[----:B0-----:R-:W-:Y:S01]  /*0960*/  STG.E desc[UR4][R2.64], R5 ;  /* 0x0000000502007986 */ /* 0x001fe2000c101904 */
[----:B------:R-:W-:Y:S05]  /*0970*/  EXIT ;  /* 0x000000000000794d */ /* 0x000fea0003800000 */
.L_x_39:
        /* <DEDUP_REMOVED lines=16> */
.L_x_190:


//--------------------- .text._Z10removeEdgeiP4EdgePl --------------------------
	.section	.text._Z10removeEdgeiP4EdgePl,"ax",@progbits
	.align	128
        .global         _Z10removeEdgeiP4EdgePl
        .type           _Z10removeEdgeiP4EdgePl,@function
        .size           _Z10removeEdgeiP4EdgePl,(.L_x_191 - _Z10removeEdgeiP4EdgePl)
        .other          _Z10removeEdgeiP4EdgePl,@"STO_CUDA_ENTRY STV_DEFAULT"
_Z10removeEdgeiP4EdgePl:
.text._Z10removeEdgeiP4EdgePl:
        /* <DEDUP_REMOVED lines=8> */
[----:B------:R-:W-:Y:S01]  /*0080*/  UISETP.GE.AND UP0, UPT, UR12, 0x1, UPT ;  /* 0x000000010c00788c */ /* 0x000fe2000bf06270 */
[----:B------:R-:W0:Y:S08]  /*0090*/  LDCU.64 UR10, c[0x0][0x358] ;  /* 0x00006b00ff0a77ac */ /* 0x000e300008000a00 */
[----:B------:R-:W-:Y:S05]  /*00a0*/  BRA.U !UP0, `(.L_x_40) ;  /* 0x0000000508a07547 */ /* 0x000fea000b800000 */
[----:B------:R-:W1:Y:S01]  /*00b0*/  LDC.64 R2, c[0x0][0x388] ;  /* 0x0000e200ff027b82 */ /* 0x000e620000000a00 */
[----:B------:R-:W-:Y:S02]  /*00c0*/  UISETP.GE.U32.AND UP0, UPT, UR12, 0x4, UPT ;  /* 0x000000040c00788c */ /* 0x000fe4000bf06070 */
[----:B------:R-:W-:Y:S01]  /*00d0*/  ULOP3.LUT UR8, UR12, 0x3, URZ, 0xc0, !UPT ;  /* 0x000000030c087892 */ /* 0x000fe2000f8ec0ff */
[----:B------:R-:W-:Y:S01]  /*00e0*/  UMOV UR4, URZ ;  /* 0x000000ff00047c82 */ /* 0x000fe20008000000 */
[----:B-1----:R-:W-:-:S05]  /*00f0*/  IMAD.WIDE R2, R0, 0x10, R2 ;  /* 0x0000001000027825 */ /* 0x002fca00078e0202 */
[----:B------:R-:W-:Y:S05]  /*0100*/  BRA.U !UP0, `(.L_x_41) ;  /* 0x0000000508147547 */ /* 0x000fea000b800000 */
[----:B------:R-:W1:Y:S01]  /*0110*/  LDCU.64 UR6, c[0x0][0x388] ;  /* 0x00007100ff0677ac */ /* 0x000e620008000a00 */
[----:B------:R-:W-:Y:S02]  /*0120*/  ULOP3.LUT UR4, UR12, 0x7ffffffc, URZ, 0xc0, !UPT ;  /* 0x7ffffffc0c047892 */ /* 0x000fe4000f8ec0ff */
[----:B-1----:R-:W-:-:S04]  /*0130*/  UIADD3 UR5, UP0, UPT, UR6, 0x20, URZ ;  /* 0x0000002006057890 */ /* 0x002fc8000ff1e0ff */
[----:B------:R-:W-:Y:S02]  /*0140*/  UIADD3.X UR6, UPT, UPT, URZ, UR7, URZ, UP0, !UPT ;  /* 0x00000007ff067290 */ /* 0x000fe400087fe4ff */
[----:B------:R-:W-:Y:S01]  /*0150*/  IMAD.U32 R4, RZ, RZ, UR5 ;  /* 0x00000005ff047e24 */ /* 0x000fe2000f8e00ff */
[----:B------:R-:W-:-:S03]  /*0160*/  UIADD3 UR7, UPT, UPT, -UR4, URZ, URZ ;  /* 0x000000ff04077290 */ /* 0x000fc6000fffe1ff */
[----:B------:R-:W-:-:S09]  /*0170*/  IMAD.U32 R5, RZ, RZ, UR6 ;  /* 0x00000006ff057e24 */ /* 0x000fd2000f8e00ff */
.L_x_50:
[----:B0-----:R-:W2:Y:S04]  /*0180*/  LDG.E R6, desc[UR10][R2.64+0x4] ;  /* 0x0000040a02067981 */ /* 0x001ea8000c1e1900 */
[----:B------:R-:W2:Y:S04]  /*0190*/  LDG.E R8, desc[UR10][R4.64+-0x20] ;  /* 0xffffe00a04087981 */ /* 0x000ea8000c1e1900 */
[----:B------:R0:W5:Y:S04]  /*01a0*/  LDG.E R9, desc[UR10][R4.64+-0x10] ;  /* 0xfffff00a04097981 */ /* 0x000168000c1e1900 */
[----:B------:R0:W5:Y:S04]  /*01b0*/  LDG.E R11, desc[UR10][R4.64] ;  /* 0x0000000a040b7981 */ /* 0x000168000c1e1900 */
[----:B------:R0:W5:Y:S01]  /*01c0*/  LDG.E R13, desc[UR10][R4.64+0x10] ;  /* 0x0000100a040d7981 */ /* 0x000162000c1e1900 */
[----:B------:R-:W-:Y:S01]  /*01d0*/  UIADD3 UR7, UPT, UPT, UR7, 0x4, URZ ;  /* 0x0000000407077890 */ /* 0x000fe2000fffe0ff */
[----:B------:R-:W-:Y:S03]  /*01e0*/  BSSY.RECONVERGENT B0, `(.L_x_42) ;  /* 0x000000e000007945 */ /* 0x000fe60003800200 */
[----:B------:R-:W-:Y:S01]  /*01f0*/  UISETP.NE.AND UP0, UPT, UR7, URZ, UPT ;  /* 0x000000ff0700728c */ /* 0x000fe2000bf05270 */
[----:B--2---:R-:W-:-:S13]  /*0200*/  ISETP.NE.AND P0, PT, R8, R6, PT ;  /* 0x000000060800720c */ /* 0x004fda0003f05270 */
[----:B0-----:R-:W-:Y:S05]  /*0210*/  @P0 BRA `(.L_x_43) ;  /* 0x0000000000280947 */ /* 0x001fea0003800000 */
[----:B------:R-:W2:Y:S04]  /*0220*/  LDG.E R7, desc[UR10][R2.64] ;  /* 0x0000000a02077981 */ /* 0x000ea8000c1e1900 */
[----:B------:R-:W3:Y:S01]  /*0230*/  LDG.E R6, desc[UR10][R4.64+-0x1c] ;  /* 0xffffe40a04067981 */ /* 0x000ee2000c1e1900 */
[----:B--2---:R-:W-:-:S04]  /*0240*/  ISETP.GT.AND P0, PT, R7, R8, PT ;  /* 0x000000080700720c */ /* 0x004fc80003f04270 */
[----:B---3--:R-:W-:Y:S01]  /*0250*/  ISETP.NE.OR P0, PT, R6, R7, !P0 ;  /* 0x000000070600720c */ /* 0x008fe20004705670 */
[----:B------:R-:W-:-:S12]  /*0260*/  IMAD.MOV.U32 R6, RZ, RZ, R8 ;  /* 0x000000ffff067224 */ /* 0x000fd800078e0008 */
[----:B------:R-:W-:Y:S01]  /*0270*/  @!P0 IMAD.MOV.U32 R7, RZ, RZ, -0x1 ;  /* 0xffffffffff078424 */ /* 0x000fe200078e00ff */
[----:B------:R0:W-:Y:S04]  /*0280*/  @!P0 STG.E desc[UR10][R4.64+-0x18], RZ ;  /* 0xffffe8ff04008986 */ /* 0x0001e8000c10190a */
[----:B------:R0:W-:Y:S04]  /*0290*/  @!P0 STG.E desc[UR10][R4.64+-0x20], R7 ;  /* 0xffffe00704008986 */ /* 0x0001e8000c10190a */
[----:B------:R0:W-:Y:S04]  /*02a0*/  @!P0 STG.E desc[UR10][R4.64+-0x1c], R7 ;  /* 0xffffe40704008986 */ /* 0x0001e8000c10190a */
[----:B------:R0:W5:Y:S02]  /*02b0*/  @!P0 LDG.E R6, desc[UR10][R2.64+0x4] ;  /* 0x0000040a02068981 */ /* 0x000164000c1e1900 */
.L_x_43:
[----:B------:R-:W-:Y:S05]  /*02c0*/  BSYNC.RECONVERGENT B0 ;  /* 0x0000000000007941 */ /* 0x000fea0003800200 */
.L_x_42:
[----:B-----5:R-:W-:Y:S01]  /*02d0*/  ISETP.NE.AND P0, PT, R9, R6, PT ;  /* 0x000000060900720c */ /* 0x020fe20003f05270 */
[----:B------:R-:W-:-:S12]  /*02e0*/  BSSY.RECONVERGENT B0, `(.L_x_44) ;  /* 0x000000b000007945 */ /* 0x000fd80003800200 */
[----:B------:R-:W-:Y:S05]  /*02f0*/  @P0 BRA `(.L_x_45) ;  /* 0x0000000000240947 */ /* 0x000fea0003800000 */
[----:B------:R-:W2:Y:S04]  /*0300*/  LDG.E R8, desc[UR10][R2.64] ;  /* 0x0000000a02087981 */ /* 0x000ea8000c1e1900 */
[----:B0-----:R-:W3:Y:S01]  /*0310*/  LDG.E R7, desc[UR10][R4.64+-0xc] ;  /* 0xfffff40a04077981 */ /* 0x001ee2000c1e1900 */
[----:B--2---:R-:W-:-:S04]  /*0320*/  ISETP.GT.AND P0, PT, R8, R6, PT ;  /* 0x000000060800720c */ /* 0x004fc80003f04270 */
[----:B---3--:R-:W-:-:S13]  /*0330*/  ISETP.NE.OR P0, PT, R7, R8, !P0 ;  /* 0x000000080700720c */ /* 0x008fda0004705670 */
[----:B------:R-:W-:Y:S01]  /*0340*/  @!P0 IMAD.MOV.U32 R7, RZ, RZ, -0x1 ;  /* 0xffffffffff078424 */ /* 0x000fe200078e00ff */
[----:B------:R1:W-:Y:S04]  /*0350*/  @!P0 STG.E desc[UR10][R4.64+-0x8], RZ ;  /* 0xfffff8ff04008986 */ /* 0x0003e8000c10190a */
[----:B------:R1:W-:Y:S04]  /*0360*/  @!P0 STG.E desc[UR10][R4.64+-0x10], R7 ;  /* 0xfffff00704008986 */ /* 0x0003e8000c10190a */
[----:B------:R1:W-:Y:S04]  /*0370*/  @!P0 STG.E desc[UR10][R4.64+-0xc], R7 ;  /* 0xfffff40704008986 */ /* 0x0003e8000c10190a */
[----:B------:R1:W5:Y:S02]  /*0380*/  @!P0 LDG.E R6, desc[UR10][R2.64+0x4] ;  /* 0x0000040a02068981 */ /* 0x000364000c1e1900 */
.L_x_45:
[----:B------:R-:W-:Y:S05]  /*0390*/  BSYNC.RECONVERGENT B0 ;  /* 0x0000000000007941 */ /* 0x000fea0003800200 */
.L_x_44:
[----:B-----5:R-:W-:Y:S01]  /*03a0*/  ISETP.NE.AND P0, PT, R11, R6, PT ;  /* 0x000000060b00720c */ /* 0x020fe20003f05270 */
[----:B------:R-:W-:-:S12]  /*03b0*/  BSSY.RECONVERGENT B0, `(.L_x_46) ;  /* 0x000000b000007945 */ /* 0x000fd80003800200 */
[----:B------:R-:W-:Y:S05]  /*03c0*/  @P0 BRA `(.L_x_47) ;  /* 0x0000000000240947 */ /* 0x000fea0003800000 */
[----:B------:R-:W2:Y:S04]  /*03d0*/  LDG.E R8, desc[UR10][R2.64] ;  /* 0x0000000a02087981 */ /* 0x000ea8000c1e1900 */
[----:B01----:R-:W3:Y:S01]  /*03e0*/  LDG.E R7, desc[UR10][R4.64+0x4] ;  /* 0x0000040a04077981 */ /* 0x003ee2000c1e1900 */
[----:B--2---:R-:W-:-:S04]  /*03f0*/  ISETP.GT.AND P0, PT, R8, R6, PT ;  /* 0x000000060800720c */ /* 0x004fc80003f04270 */
[----:B---3--:R-:W-:-:S13]  /*0400*/  ISETP.NE.OR P0, PT, R7, R8, !P0 ;  /* 0x000000080700720c */ /* 0x008fda0004705670 */
[----:B------:R-:W-:Y:S01]  /*0410*/  @!P0 IMAD.MOV.U32 R7, RZ, RZ, -0x1 ;  /* 0xffffffffff078424 */ /* 0x000fe200078e00ff */
[----:B------:R2:W-:Y:S04]  /*0420*/  @!P0 STG.E desc[UR10][R4.64+0x8], RZ ;  /* 0x000008ff04008986 */ /* 0x0005e8000c10190a */
[----:B------:R2:W-:Y:S04]  /*0430*/  @!P0 STG.E desc[UR10][R4.64], R7 ;  /* 0x0000000704008986 */ /* 0x0005e8000c10190a */
[----:B------:R2:W-:Y:S04]  /*0440*/  @!P0 STG.E desc[UR10][R4.64+0x4], R7 ;  /* 0x0000040704008986 */ /* 0x0005e8000c10190a */
[----:B------:R2:W5:Y:S02]  /*0450*/  @!P0 LDG.E R6, desc[UR10][R2.64+0x4] ;  /* 0x0000040a02068981 */ /* 0x000564000c1e1900 */
.L_x_47:
[----:B------:R-:W-:Y:S05]  /*0460*/  BSYNC.RECONVERGENT B0 ;  /* 0x0000000000007941 */ /* 0x000fea0003800200 */
.L_x_46:
[----:B-----5:R-:W-:Y:S01]  /*0470*/  ISETP.NE.AND P0, PT, R13, R6, PT ;  /* 0x000000060d00720c */ /* 0x020fe20003f05270 */
[----:B------:R-:W-:-:S12]  /*0480*/  BSSY.RECONVERGENT B0, `(.L_x_48) ;  /* 0x000000a000007945 */ /* 0x000fd80003800200 */
[----:B------:R-:W-:Y:S05]  /*0490*/  @P0 BRA `(.L_x_49) ;  /* 0x0000000000200947 */ /* 0x000fea0003800000 */
[----:B------:R-:W3:Y:S04]  /*04a0*/  LDG.E R8, desc[UR10][R2.64] ;  /* 0x0000000a02087981 */ /* 0x000ee8000c1e1900 */
[----:B012---:R-:W2:Y:S01]  /*04b0*/  LDG.E R7, desc[UR10][R4.64+0x14] ;  /* 0x0000140a04077981 */ /* 0x007ea2000c1e1900 */
[----:B---3--:R-:W-:-:S04]  /*04c0*/  ISETP.GT.AND P0, PT, R8, R6, PT ;  /* 0x000000060800720c */ /* 0x008fc80003f04270 */
[----:B--2---:R-:W-:-:S13]  /*04d0*/  ISETP.NE.OR P0, PT, R7, R8, !P0 ;  /* 0x000000080700720c */ /* 0x004fda0004705670 */
[----:B------:R-:W-:Y:S01]  /*04e0*/  @!P0 IMAD.MOV.U32 R7, RZ, RZ, -0x1 ;  /* 0xffffffffff078424 */ /* 0x000fe200078e00ff */
[----:B------:R3:W-:Y:S04]  /*04f0*/  @!P0 STG.E desc[UR10][R4.64+0x18], RZ ;  /* 0x000018ff04008986 */ /* 0x0007e8000c10190a */
[----:B------:R3:W-:Y:S04]  /*0500*/  @!P0 STG.E desc[UR10][R4.64+0x10], R7 ;  /* 0x0000100704008986 */ /* 0x0007e8000c10190a */
[----:B------:R3:W-:Y:S02]  /*0510*/  @!P0 STG.E desc[UR10][R4.64+0x14], R7 ;  /* 0x0000140704008986 */ /* 0x0007e4000c10190a */
.L_x_49:
[----:B------:R-:W-:Y:S05]  /*0520*/  BSYNC.RECONVERGENT B0 ;  /* 0x0000000000007941 */ /* 0x000fea0003800200 */
.L_x_48:
[----:B0123--:R-:W-:-:S05]  /*0530*/  IADD3 R4, P0, PT, R4, 0x40, RZ ;  /* 0x0000004004047810 */ /* 0x00ffca0007f1e0ff */
[----:B------:R-:W-:Y:S01]  /*0540*/  IMAD.X R5, RZ, RZ, R5, P0 ;  /* 0x000000ffff057224 */ /* 0x000fe200000e0605 */
[----:B------:R-:W-:Y:S07]  /*0550*/  BRA.U UP0, `(.L_x_50) ;  /* 0xfffffffd00087547 */ /* 0x000fee000b83ffff */
.L_x_41:
[----:B------:R-:W-:-:S09]  /*0560*/  UISETP.NE.AND UP0, UPT, UR8, URZ, UPT ;  /* 0x000000ff0800728c */ /* 0x000fd2000bf05270 */
[----:B------:R-:W-:Y:S05]  /*0570*/  BRA.U !UP0, `(.L_x_40) ;  /* 0x00000001086c7547 */ /* 0x000fea000b800000 */
[----:B------:R-:W1:Y:S01]  /*0580*/  LDCU.64 UR6, c[0x0][0x388] ;  /* 0x00007100ff0677ac */ /* 0x000e620008000a00 */
[----:B------:R-:W-:Y:S02]  /*0590*/  UIADD3 UR5, UPT, UPT, -UR8, URZ, URZ ;  /* 0x000000ff08057290 */ /* 0x000fe4000fffe1ff */
[----:B-1----:R-:W-:-:S04]  /*05a0*/  UIMAD.WIDE.U32 UR6, UR4, 0x10, UR6 ;  /* 0x00000010040678a5 */ /* 0x002fc8000f8e0006 */
[----:B------:R-:W-:-:S04]  /*05b0*/  UIADD3 UR9, UP0, UPT, UR6, 0x4, URZ ;  /* 0x0000000406097890 */ /* 0x000fc8000ff1e0ff */
[----:B------:R-:W-:Y:S02]  /*05c0*/  UIADD3.X UR6, UPT, UPT, URZ, UR7, URZ, UP0, !UPT ;  /* 0x00000007ff067290 */ /* 0x000fe400087fe4ff */
[----:B------:R-:W-:-:S04]  /*05d0*/  IMAD.U32 R8, RZ, RZ, UR9 ;  /* 0x00000009ff087e24 */ /* 0x000fc8000f8e00ff */
[----:B------:R-:W-:-:S07]  /*05e0*/  IMAD.U32 R5, RZ, RZ, UR6 ;  /* 0x00000006ff057e24 */ /* 0x000fce000f8e00ff */
.L_x_53:
[----:B------:R-:W-:Y:S01]  /*05f0*/  IMAD.MOV.U32 R4, RZ, RZ, R8 ;  /* 0x000000ffff047224 */ /* 0x000fe200078e0008 */
[----:B0-----:R-:W2:Y:S04]  /*0600*/  LDG.E R6, desc[UR10][R2.64+0x4] ;  /* 0x0000040a02067981 */ /* 0x001ea8000c1e1900 */
[----:B------:R-:W2:Y:S01]  /*0610*/  LDG.E R9, desc[UR10][R4.64+-0x4] ;  /* 0xfffffc0a04097981 */ /* 0x000ea2000c1e1900 */
[----:B------:R-:W-:Y:S01]  /*0620*/  UIADD3 UR5, UPT, UPT, UR5, 0x1, URZ ;  /* 0x0000000105057890 */ /* 0x000fe2000fffe0ff */
[----:B------:R-:W-:Y:S01]  /*0630*/  BSSY.RECONVERGENT B0, `(.L_x_51) ;  /* 0x000000d000007945 */ /* 0x000fe20003800200 */
[----:B------:R-:W-:Y:S02]  /*0640*/  IADD3 R8, P1, PT, R4, 0x10, RZ ;  /* 0x0000001004087810 */ /* 0x000fe40007f3e0ff */
[----:B------:R-:W-:Y:S01]  /*0650*/  UISETP.NE.AND UP0, UPT, UR5, URZ, UPT ;  /* 0x000000ff0500728c */ /* 0x000fe2000bf05270 */
[----:B--2---:R-:W-:-:S13]  /*0660*/  ISETP.NE.AND P0, PT, R9, R6, PT ;  /* 0x000000060900720c */ /* 0x004fda0003f05270 */
[----:B------:R-:W-:Y:S05]  /*0670*/  @P0 BRA `(.L_x_52) ;  /* 0x0000000000200947 */ /* 0x000fea0003800000 */
[----:B------:R-:W2:Y:S04]  /*0680*/  LDG.E R6, desc[UR10][R4.64] ;  /* 0x0000000a04067981 */ /* 0x000ea8000c1e1900 */
[----:B------:R-:W3:Y:S01]  /*0690*/  LDG.E R7, desc[UR10][R2.64] ;  /* 0x0000000a02077981 */ /* 0x000ee2000c1e1900 */
[----:B--2---:R-:W-:-:S04]  /*06a0*/  ISETP.GT.AND P0, PT, R6, R9, PT ;  /* 0x000000090600720c */ /* 0x004fc80003f04270 */
[----:B---3--:R-:W-:-:S13]  /*06b0*/  ISETP.NE.OR P0, PT, R6, R7, !P0 ;  /* 0x000000070600720c */ /* 0x008fda0004705670 */
[----:B------:R-:W-:Y:S01]  /*06c0*/  @!P0 IMAD.MOV.U32 R7, RZ, RZ, -0x1 ;  /* 0xffffffffff078424 */ /* 0x000fe200078e00ff */
[----:B------:R0:W-:Y:S04]  /*06d0*/  @!P0 STG.E desc[UR10][R4.64+0x4], RZ ;  /* 0x000004ff04008986 */ /* 0x0001e8000c10190a */
[----:B------:R0:W-:Y:S04]  /*06e0*/  @!P0 STG.E desc[UR10][R4.64+-0x4], R7 ;  /* 0xfffffc0704008986 */ /* 0x0001e8000c10190a */
[----:B------:R0:W-:Y:S02]  /*06f0*/  @!P0 STG.E desc[UR10][R4.64], R7 ;  /* 0x0000000704008986 */ /* 0x0001e4000c10190a */
.L_x_52:
[----:B------:R-:W-:Y:S05]  /*0700*/  BSYNC.RECONVERGENT B0 ;  /* 0x0000000000007941 */ /* 0x000fea0003800200 */
.L_x_51:
[----:B0-----:R-:W-:Y:S01]  /*0710*/  IMAD.X R5, RZ, RZ, R5, P1 ;  /* 0x000000ffff057224 */ /* 0x001fe200008e0605 */
[----:B------:R-:W-:Y:S06]  /*0720*/  BRA.U UP0, `(.L_x_53) ;  /* 0xfffffffd00b07547 */ /* 0x000fec000b83ffff */
.L_x_40:
[----:B------:R-:W1:Y:S02]  /*0730*/  LDC.64 R2, c[0x0][0x388] ;  /* 0x0000e200ff027b82 */ /* 0x000e640000000a00 */
[----:B-1----:R-:W-:-:S05]  /*0740*/  IMAD.WIDE R14, R0, 0x10, R2 ;  /* 0x00000010000e7825 */ /* 0x002fca00078e0202 */
[----:B0-----:R-:W2:Y:S02]  /*0750*/  LDG.E R0, desc[UR10][R14.64] ;  /* 0x0000000a0e007981 */ /* 0x001ea4000c1e1900 */
[----:B--2---:R-:W-:-:S13]  /*0760*/  ISETP.NE.AND P0, PT, R0, -0x1, PT ;  /* 0xffffffff0000780c */ /* 0x004fda0003f05270 */
[----:B------:R-:W-:Y:S05]  /*0770*/  @!P0 EXIT ;  /* 0x000000000000894d */ /* 0x000fea0003800000 */
[----:B------:R-:W2:Y:S02]  /*0780*/  LDG.E R0, desc[UR10][R14.64+0x4] ;  /* 0x0000040a0e007981 */ /* 0x000ea4000c1e1900 */
[----:B--2---:R-:W-:-:S13]  /*0790*/  ISETP.NE.AND P0, PT, R0, -0x1, PT ;  /* 0xffffffff0000780c */ /* 0x004fda0003f05270 */
[----:B------:R-:W-:Y:S05]  /*07a0*/  @!P0 EXIT ;  /* 0x000000000000894d */ /* 0x000fea0003800000 */
[----:B------:R-:W2:Y:S01]  /*07b0*/  LDG.E R6, desc[UR10][R14.64+0x8] ;  /* 0x0000080a0e067981 */ /* 0x000ea2000c1e1900 */
[----:B------:R-:W0:Y:S01]  /*07c0*/  LDC.64 R2, c[0x0][0x390] ;  /* 0x0000e400ff027b82 */ /* 0x000e220000000a00 */
[----:B--2---:R-:W-:-:S05]  /*07d0*/  SHF.R.S32.HI R7, RZ, 0x1f, R6 ;  /* 0x0000001fff077819 */ /* 0x004fca0000011406 */
[----:B0-----:R0:W-:Y:S04]  /*07e0*/  REDG.E.ADD.64.STRONG.GPU desc[UR10][R2.64], R6 ;  /* 0x000000060200798e */ /* 0x0011e8000c12e50a */
[----:B------:R-:W2:Y:S02]  /*07f0*/  LDG.E.64 R4, desc[UR10][R2.64] ;  /* 0x0000000a02047981 */ /* 0x000ea4000c1e1b00 */
[----:B--2---:R-:W-:-:S04]  /*0800*/  IMAD.WIDE.U32 R8, R5, 0x12a28fe5, RZ ;  /* 0x12a28fe505087825 */ /* 0x004fc800078e00ff */
[----:B------:R-:W-:-:S04]  /*0810*/  IMAD.WIDE.U32 R10, P0, R4, -0x768fa0cf, R8 ;  /* 0x89705f31040a7825 */ /* 0x000fc80007800008 */
[C---:B------:R-:W-:Y:S01]  /*0820*/  IMAD.WIDE.U32 R8, R4.reuse, 0x12a28fe5, RZ ;  /* 0x12a28fe504087825 */ /* 0x040fe200078e00ff */
[----:B------:R-:W-:-:S04]  /*0830*/  IADD3 R12, P1, PT, R4, R11, RZ ;  /* 0x0000000b040c7210 */ /* 0x000fc80007f3e0ff */
[----:B------:R-:W-:Y:S02]  /*0840*/  IADD3.X R13, PT, PT, RZ, R5, RZ, P0, P1 ;  /* 0x00000005ff0d7210 */ /* 0x000fe400007e24ff */
[----:B------:R-:W-:Y:S02]  /*0850*/  IADD3 RZ, P0, PT, R9, R10, RZ ;  /* 0x0000000a09ff7210 */ /* 0x000fe40007f1e0ff */
[----:B------:R-:W-:-:S03]  /*0860*/  ISETP.LT.AND P1, PT, R5, RZ, PT ;  /* 0x000000ff0500720c */ /* 0x000fc60003f21270 */
[----:B------:R-:W-:-:S03]  /*0870*/  IMAD.WIDE.U32.X R8, R5, -0x768fa0cf, R12, P0 ;  /* 0x89705f3105087825 */ /* 0x000fc600000e040c */
[----:B------:R-:W-:-:S05]  /*0880*/  IADD3 R0, P0, PT, -R4, R8, RZ ;  /* 0x0000000804007210 */ /* 0x000fca0007f1e1ff */
[----:B------:R-:W-:Y:S01]  /*0890*/  IMAD.X R8, R9, 0x1, ~R5, P0 ;  /* 0x0000000109087824 */ /* 0x000fe200000e0e05 */
[----:B0-----:R-:W-:-:S04]  /*08a0*/  IADD3 R7, P0, PT, R0, -0x12a28fe5, RZ ;  /* 0xed5d701b00077810 */ /* 0x001fc80007f1e0ff */
[----:B------:R-:W-:Y:S02]  /*08b0*/  IADD3.X R9, PT, PT, R8, 0x768fa0ce, RZ, P0, !PT ;  /* 0x768fa0ce08097810 */ /* 0x000fe400007fe4ff */
[----:B------:R-:W-:Y:S02]  /*08c0*/  SEL R7, R7, R0, P1 ;  /* 0x0000000007077207 */ /* 0x000fe40000800000 */
[----:B------:R-:W-:-:S04]  /*08d0*/  SEL R0, R9, R8, P1 ;  /* 0x0000000809007207 */ /* 0x000fc80000800000 */
[----:B------:R-:W-:-:S04]  /*08e0*/  SHF.R.S64 R7, R7, 0x1d, R0 ;  /* 0x0000001d07077819 */ /* 0x000fc80000001000 */
[----:B------:R-:W-:-:S04]  /*08f0*/  LEA.HI R7, P0, R0, R7, RZ, 0x1 ;  /* 0x0000000700077211 */ /* 0x000fc800078108ff */
[----:B------:R-:W-:Y:S01]  /*0900*/  LEA.HI.X.SX32 R0, R0, RZ, 0x3, P0 ;  /* 0x000000ff00007211 */ /* 0x000fe200000f1eff */
[----:B------:R-:W-:-:S04]  /*0910*/  IMAD.WIDE.U32 R4, R7, -0x3b9aca07, R4 ;  /* 0xc46535f907047825 */ /* 0x000fc800078e0004 */
[----:B------:R-:W-:-:S05]  /*0920*/  IMAD R0, R0, -0x3b9aca07, RZ ;  /* 0xc46535f900007824 */ /* 0x000fca00078e02ff */
[----:B------:R-:W-:-:S05]  /*0930*/  IADD3 R5, PT, PT, R5, -R7, R0 ;  /* 0x8000000705057210 */ /* 0x000fca0007ffe000 */
[----:B------:R-:W-:Y:S01]  /*0940*/  STG.E.64 desc[UR10][R2.64], R4 ;  /* 0x0000000402007986 */ /* 0x000fe2000c101b0a */
[----:B------:R-:W-:Y:S05]  /*0950*/  EXIT ;  /* 0x000000000000794d */ /* 0x000fea0003800000 */
.L_x_54:
        /* <DEDUP_REMOVED lines=10> */
.L_x_191:


//--------------------- .text._Z17construct_minedgeP4EdgePxiPiS2_S2_S2_S2_ --------------------------
	.section	.text._Z17construct_minedgeP4EdgePxiPiS2_S2_S2_S2_,"ax",@progbits
	.align	128
        .global         _Z17construct_minedgeP4EdgePxiPiS2_S2_S2_S2_
        .type           _Z17construct_minedgeP4EdgePxiPiS2_S2_S2_S2_,@function
        .size           _Z17construct_minedgeP4EdgePxiPiS2_S2_S2_S2_,(.L_x_192 - _Z17construct_minedgeP4EdgePxiPiS2_S2_S2_S2_)
        .other          _Z17construct_minedgeP4EdgePxiPiS2_S2_S2_S2_,@"STO_CUDA_ENTRY STV_DEFAULT"
_Z17construct_minedgeP4EdgePxiPiS2_S2_S2_S2_:
.text._Z17construct_minedgeP4EdgePxiPiS2_S2_S2_S2_:
        /* <DEDUP_REMOVED lines=10> */
[----:B0-----:R-:W-:-:S06]  /*00a0*/  IMAD.WIDE R2, R9, 0x8, R2 ;  /* 0x0000000809027825 */ /* 0x001fcc00078e0202 */
[----:B-1----:R-:W2:Y:S02]  /*00b0*/  LDG.E.64 R2, desc[UR4][R2.64] ;  /* 0x0000000402027981 */ /* 0x002ea4000c1e1b00 */
[----:B--2---:R-:W-:-:S04]  /*00c0*/  ISETP.NE.U32.AND P0, PT, R2, -0x1, PT ;  /* 0xffffffff0200780c */ /* 0x004fc80003f05070 */
[----:B------:R-:W-:-:S13]  /*00d0*/  ISETP.NE.AND.EX P0, PT, R3, 0x7fffffff, PT, P0 ;  /* 0x7fffffff0300780c */ /* 0x000fda0003f05300 */
[----:B------:R-:W-:Y:S05]  /*00e0*/  @!P0 EXIT ;  /* 0x000000000000894d */ /* 0x000fea0003800000 */
[----:B------:R-:W0:Y:S01]  /*00f0*/  LDCU.128 UR8, c[0x0][0x3b0] ;  /* 0x00007600ff0877ac */ /* 0x000e220008000c00 */
[--C-:B------:R-:W-:Y:S02]  /*0100*/  SHF.R.S64 R8, RZ, 0x1e, R2.reuse ;  /* 0x0000001eff087819 */ /* 0x100fe40000001002 */
[----:B------:R-:W-:Y:S01]  /*0110*/  SHF.R.S32.HI R0, RZ, 0x1e, R2 ;  /* 0x0000001eff007819 */ /* 0x000fe20000011402 */
[----:B------:R-:W1:Y:S01]  /*0120*/  LDCU.64 UR6, c[0x0][0x3a8] ;  /* 0x00007500ff0677ac */ /* 0x000e620008000a00 */
[----:B------:R-:W2:Y:S01]  /*0130*/  LDC.64 R2, c[0x0][0x380] ;  /* 0x0000e000ff027b82 */ /* 0x000ea20000000a00 */
[----:B0-----:R-:W-:-:S04]  /*0140*/  IADD3 R4, P0, PT, R8, UR10, RZ ;  /* 0x0000000a08047c10 */ /* 0x001fc8000ff1e0ff */
[----:B------:R-:W-:-:S06]  /*0150*/  IADD3.X R5, PT, PT, R0, UR11, RZ, P0, !PT ;  /* 0x0000000b00057c10 */ /* 0x000fcc00087fe4ff */
[----:B------:R-:W3:Y:S01]  /*0160*/  LDG.E R5, desc[UR4][R4.64] ;  /* 0x0000000404057981 */ /* 0x000ee2000c1e1900 */
[----:B-1----:R-:W-:Y:S01]  /*0170*/  IADD3 R6, P0, PT, R8, UR6, RZ ;  /* 0x0000000608067c10 */ /* 0x002fe2000ff1e0ff */
[----:B--2---:R-:W-:-:S03]  /*0180*/  IMAD.WIDE R2, R9, 0x10, R2 ;  /* 0x0000001009027825 */ /* 0x004fc600078e0202 */
[----:B------:R-:W-:Y:S02]  /*0190*/  IADD3.X R7, PT, PT, R0, UR7, RZ, P0, !PT ;  /* 0x0000000700077c10 */ /* 0x000fe400087fe4ff */
[----:B------:R-:W-:Y:S01]  /*01a0*/  IADD3 R8, P0, PT, R8, UR8, RZ ;  /* 0x0000000808087c10 */ /* 0x000fe2000ff1e0ff */
[----:B---3--:R-:W-:Y:S04]  /*01b0*/  STG.E desc[UR4][R2.64], R5 ;  /* 0x0000000502007986 */ /* 0x008fe8000c101904 */
[----:B------:R-:W2:Y:S01]  /*01c0*/  LDG.E R7, desc[UR4][R6.64] ;  /* 0x0000000406077981 */ /* 0x000ea2000c1e1900 */
[----:B------:R-:W-:-:S03]  /*01d0*/  IADD3.X R9, PT, PT, R0, UR9, RZ, P0, !PT ;  /* 0x0000000900097c10 */ /* 0x000fc600087fe4ff */
[----:B--2---:R-:W-:Y:S04]  /*01e0*/  STG.E desc[UR4][R2.64+0x4], R7 ;  /* 0x0000040702007986 */ /* 0x004fe8000c101904 */
[----:B------:R-:W2:Y:S04]  /*01f0*/  LDG.E R9, desc[UR4][R8.64] ;  /* 0x0000000408097981 */ /* 0x000ea8000c1e1900 */
[----:B--2---:R-:W-:Y:S01]  /*0200*/  STG.E desc[UR4][R2.64+0x8], R9 ;  /* 0x0000080902007986 */ /* 0x004fe2000c101904 */
[----:B------:R-:W-:Y:S05]  /*0210*/  EXIT ;  /* 0x000000000000794d */ /* 0x000fea0003800000 */
.L_x_55:
        /* <DEDUP_REMOVED lines=14> */
.L_x_192:


//--------------------- .text._Z12find_minedgePiS_S_S_iP4EdgeS_S_Px --------------------------
	.section	.text._Z12find_minedgePiS_S_S_iP4EdgeS_S_Px,"ax",@progbits
	.align	128
        .global         _Z12find_minedgePiS_S_S_iP4EdgeS_S_Px
        .type           _Z12find_minedgePiS_S_S_iP4EdgeS_S_Px,@function
        .size           _Z12find_minedgePiS_S_S_iP4EdgeS_S_Px,(.L_x_193 - _Z12find_minedgePiS_S_S_iP4EdgeS_S_Px)
        .other          _Z12find_minedgePiS_S_S_iP4EdgeS_S_Px,@"STO_CUDA_ENTRY STV_DEFAULT"
_Z12find_minedgePiS_S_S_iP4EdgeS_S_Px:
.text._Z12find_minedgePiS_S_S_iP4EdgeS_S_Px:
        /* <DEDUP_REMOVED lines=10> */
[----:B------:R-:W2:Y:S01]  /*00a0*/  LDCU.64 UR6, c[0x0][0x3b0] ;  /* 0x00007600ff0677ac */ /* 0x000ea20008000a00 */
[----:B0-----:R-:W-:-:S06]  /*00b0*/  IMAD.WIDE R2, R0, 0x4, R8 ;  /* 0x0000000400027825 */ /* 0x001fcc00078e0208 */
[----:B-1----:R-:W3:Y:S01]  /*00c0*/  LDG.E R3, desc[UR4][R2.64] ;  /* 0x0000000402037981 */ /* 0x002ee2000c1e1900 */
[--C-:B------:R-:W-:Y:S01]  /*00d0*/  SHF.R.S32.HI R13, RZ, 0x1f, R0.reuse ;  /* 0x0000001fff0d7819 */ /* 0x100fe20000011400 */
[----:B------:R-:W-:Y:S01]  /*00e0*/  BSSY.RECONVERGENT B0, `(.L_x_56) ;  /* 0x0000015000007945 */ /* 0x000fe20003800200 */
[--C-:B------:R-:W-:Y:S02]  /*00f0*/  IMAD.MOV.U32 R12, RZ, RZ, R0.reuse ;  /* 0x000000ffff0c7224 */ /* 0x100fe400078e0000 */
[----:B------:R-:W-:Y:S02]  /*0100*/  IMAD.MOV.U32 R10, RZ, RZ, R0 ;  /* 0x000000ffff0a7224 */ /* 0x000fe400078e0000 */
[----:B------:R-:W-:Y:S01]  /*0110*/  IMAD.MOV.U32 R11, RZ, RZ, R13 ;  /* 0x000000ffff0b7224 */ /* 0x000fe200078e000d */
[----:B---3--:R-:W-:-:S13]  /*0120*/  ISETP.NE.AND P0, PT, R0, R3, PT ;  /* 0x000000030000720c */ /* 0x008fda0003f05270 */
[----:B--2---:R-:W-:Y:S05]  /*0130*/  @!P0 BRA `(.L_x_57) ;  /* 0x00000000003c8947 */ /* 0x004fea0003800000 */
[----:B------:R-:W-:Y:S01]  /*0140*/  BSSY.RECONVERGENT B1, `(.L_x_57) ;  /* 0x000000e000017945 */ /* 0x000fe20003800200 */
[----:B------:R-:W-:Y:S02]  /*0150*/  IMAD.MOV.U32 R10, RZ, RZ, R0 ;  /* 0x000000ffff0a7224 */ /* 0x000fe400078e0000 */
[----:B------:R-:W-:-:S07]  /*0160*/  IMAD.MOV.U32 R11, RZ, RZ, R13 ;  /* 0x000000ffff0b7224 */ /* 0x000fce00078e000d */
.L_x_58:
        /* <DEDUP_REMOVED lines=12> */
.L_x_57:
[----:B------:R-:W-:Y:S05]  /*0230*/  BSYNC.RECONVERGENT B0 ;  /* 0x0000000000007941 */ /* 0x000fea0003800200 */
.L_x_56:
[----:B------:R-:W0:Y:S01]  /*0240*/  LDCU.128 UR8, c[0x0][0x380] ;  /* 0x00007000ff0877ac */ /* 0x000e220008000c00 */
[C---:B------:R-:W-:Y:S01]  /*0250*/  IMAD.SHL.U32 R4, R12.reuse, 0x4, RZ ;  /* 0x000000040c047824 */ /* 0x040fe200078e00ff */
[----:B------:R-:W-:-:S04]  /*0260*/  SHF.L.U64.HI R5, R12, 0x2, R13 ;  /* 0x000000020c057819 */ /* 0x000fc8000001020d */
[----:B0-----:R-:W-:-:S04]  /*0270*/  IADD3 R2, P0, PT, R4, UR10, RZ ;  /* 0x0000000a04027c10 */ /* 0x001fc8000ff1e0ff */
[----:B------:R-:W-:-:S05]  /*0280*/  IADD3.X R3, PT, PT, R5, UR11, RZ, P0, !PT ;  /* 0x0000000b05037c10 */ /* 0x000fca00087fe4ff */
[----:B------:R-:W2:Y:S01]  /*0290*/  LDG.E R6, desc[UR4][R2.64] ;  /* 0x0000000402067981 */ /* 0x000ea2000c1e1900 */
[----:B------:R-:W-:-:S04]  /*02a0*/  IADD3 R4, P0, PT, R4, UR8, RZ ;  /* 0x0000000804047c10 */ /* 0x000fc8000ff1e0ff */
[----:B------:R-:W-:Y:S02]  /*02b0*/  IADD3.X R5, PT, PT, R5, UR9, RZ, P0, !PT ;  /* 0x0000000905057c10 */ /* 0x000fe400087fe4ff */
[----:B--2---:R-:W-:-:S13]  /*02c0*/  ISETP.GE.AND P0, PT, R6, 0x1, PT ;  /* 0x000000010600780c */ /* 0x004fda0003f06270 */
[----:B------:R-:W-:Y:S05]  /*02d0*/  @!P0 EXIT ;  /* 0x000000000000894d */ /* 0x000fea0003800000 */
[----:B------:R0:W5:Y:S01]  /*02e0*/  LDG.E R8, desc[UR4][R4.64] ;  /* 0x0000000404087981 */ /* 0x000162000c1e1900 */
[----:B------:R-:W1:Y:S01]  /*02f0*/  LDCU.64 UR6, c[0x0][0x3c0] ;  /* 0x00007800ff0677ac */ /* 0x000e620008000a00 */
[----:B------:R-:W2:Y:S01]  /*0300*/  LDCU.64 UR8, c[0x0][0x3b0] ;  /* 0x00007600ff0877ac */ /* 0x000ea20008000a00 */
[----:B-1----:R-:W-:-:S04]  /*0310*/  LEA R6, P0, R10, UR6, 0x3 ;  /* 0x000000060a067c11 */ /* 0x002fc8000f8018ff */
[----:B0-2---:R-:W-:-:S09]  /*0320*/  LEA.HI.X R7, R10, UR7, R11, 0x3, P0 ;  /* 0x000000070a077c11 */ /* 0x005fd200080f1c0b */
.L_x_65:
[----:B------:R-:W0:Y:S08]  /*0330*/  LDC.64 R12, c[0x0][0x390] ;  /* 0x0000e400ff0c7b82 */ /* 0x000e300000000a00 */
[----:B------:R-:W1:Y:S08]  /*0340*/  LDC.64 R10, c[0x0][0x3b0] ;  /* 0x0000ec00ff0a7b82 */ /* 0x000e700000000a00 */
[----:B------:R-:W2:Y:S01]  /*0350*/  LDC.64 R14, c[0x0][0x398] ;  /* 0x0000e600ff0e7b82 */ /* 0x000ea20000000a00 */
[----:B0----5:R-:W-:-:S05]  /*0360*/  IMAD.WIDE R12, R8, 0x4, R12 ;  /* 0x00000004080c7825 */ /* 0x021fca00078e020c */
[----:B------:R-:W1:Y:S01]  /*0370*/  LDG.E R16, desc[UR4][R12.64] ;  /* 0x000000040c107981 */ /* 0x000e62000c1e1900 */
[----:B--2---:R-:W-:-:S06]  /*0380*/  IMAD.WIDE R14, R8, 0x4, R14 ;  /* 0x00000004080e7825 */ /* 0x004fcc00078e020e */
[----:B------:R-:W2:Y:S01]  /*0390*/  LDG.E R14, desc[UR4][R14.64] ;  /* 0x000000040e0e7981 */ /* 0x000ea2000c1e1900 */
[----:B-1----:R-:W-:-:S06]  /*03a0*/  IMAD.WIDE R18, R16, 0x4, R10 ;  /* 0x0000000410127825 */ /* 0x002fcc00078e020a */
[----:B------:R-:W3:Y:S01]  /*03b0*/  LDG.E R18, desc[UR4][R18.64] ;  /* 0x0000000412127981 */ /* 0x000ee2000c1e1900 */
[----:B------:R-:W-:Y:S01]  /*03c0*/  SHF.R.S32.HI R9, RZ, 0x1f, R8 ;  /* 0x0000001fff097819 */ /* 0x000fe20000011408 */
[----:B------:R-:W-:Y:S01]  /*03d0*/  BSSY.RECONVERGENT B0, `(.L_x_59) ;  /* 0x0000014000007945 */ /* 0x000fe20003800200 */
[----:B------:R-:W-:Y:S02]  /*03e0*/  SHF.R.S32.HI R17, RZ, 0x1f, R16 ;  /* 0x0000001fff117819 */ /* 0x000fe40000011410 */
[----:B--2---:R-:W-:Y:S02]  /*03f0*/  LOP3.LUT R9, R14, R9, RZ, 0xfc, !PT ;  /* 0x000000090e097212 */ /* 0x004fe400078efcff */
[----:B---3--:R-:W-:-:S13]  /*0400*/  ISETP.NE.AND P0, PT, R16, R18, PT ;  /* 0x000000121000720c */ /* 0x008fda0003f05270 */
[----:B------:R-:W-:Y:S05]  /*0410*/  @!P0 BRA `(.L_x_60) ;  /* 0x00000000003c8947 */ /* 0x000fea0003800000 */
[----:B------:R-:W-:Y:S01]  /*0420*/  BSSY.RECONVERGENT B1, `(.L_x_61) ;  /* 0x000000d000017945 */ /* 0x000fe20003800200 */
[----:B------:R-:W-:-:S07]  /*0430*/  IMAD.MOV.U32 R15, RZ, RZ, R18 ;  /* 0x000000ffff0f7224 */ /* 0x000fce00078e0012 */
.L_x_62:
[----:B------:R-:W-:-:S06]  /*0440*/  IMAD.WIDE R12, R15, 0x4, R10 ;  /* 0x000000040f0c7825 */ /* 0x000fcc00078e020a */
        /* <DEDUP_REMOVED lines=11> */
.L_x_61:
[----:B------:R-:W-:-:S07]  /*0500*/  IMAD.MOV.U32 R16, RZ, RZ, R13 ;  /* 0x000000ffff107224 */ /* 0x000fce00078e000d */
.L_x_60:
[----:B------:R-:W-:Y:S05]  /*0510*/  BSYNC.RECONVERGENT B0 ;  /* 0x0000000000007941 */ /* 0x000fea0003800200 */
.L_x_59:
[----:B------:R-:W-:Y:S01]  /*0520*/  ISETP.NE.AND P0, PT, R16, R0, PT ;  /* 0x000000001000720c */ /* 0x000fe20003f05270 */
[----:B------:R-:W-:-:S12]  /*0530*/  BSSY.RECONVERGENT B0, `(.L_x_63) ;  /* 0x0000006000007945 */ /* 0x000fd80003800200 */
[----:B------:R-:W-:Y:S05]  /*0540*/  @!P0 BRA `(.L_x_64) ;  /* 0x0000000000108947 */ /* 0x000fea0003800000 */
[----:B------:R-:W0:Y:S01]  /*0550*/  LDC.64 R10, c[0x0][0x3b8] ;  /* 0x0000ee00ff0a7b82 */ /* 0x000e220000000a00 */
[----:B------:R-:W-:Y:S01]  /*0560*/  IMAD.MOV.U32 R13, RZ, RZ, 0x1 ;  /* 0x00000001ff0d7424 */ /* 0x000fe200078e00ff */
[----:B------:R1:W-:Y:S04]  /*0570*/  REDG.E.MIN.64.STRONG.GPU desc[UR4][R6.64], R8 ;  /* 0x000000080600798e */ /* 0x0003e8000c92e504 */
[----:B0-----:R1:W-:Y:S02]  /*0580*/  STG.E desc[UR4][R10.64], R13 ;  /* 0x0000000d0a007986 */ /* 0x0013e4000c101904 */
.L_x_64:
[----:B------:R-:W-:Y:S05]  /*0590*/  BSYNC.RECONVERGENT B0 ;  /* 0x0000000000007941 */ /* 0x000fea0003800200 */
.L_x_63:
[----:B-1----:R-:W2:Y:S04]  /*05a0*/  LDG.E R9, desc[UR4][R4.64] ;  /* 0x0000000404097981 */ /* 0x002ea8000c1e1900 */
[----:B------:R-:W2:Y:S01]  /*05b0*/  LDG.E R10, desc[UR4][R2.64] ;  /* 0x00000004020a7981 */ /* 0x000ea2000c1e1900 */
[----:B------:R-:W-:Y:S02]  /*05c0*/  VIADD R8, R8, 0x1 ;  /* 0x0000000108087836 */ /* 0x000fe40000000000 */
[----:B--2---:R-:W-:-:S05]  /*05d0*/  IMAD.IADD R9, R9, 0x1, R10 ;  /* 0x0000000109097824 */ /* 0x004fca00078e020a */
[----:B------:R-:W-:-:S13]  /*05e0*/  ISETP.GE.AND P0, PT, R8, R9, PT ;  /* 0x000000090800720c */ /* 0x000fda0003f06270 */
[----:B------:R-:W-:Y:S05]  /*05f0*/  @!P0 BRA `(.L_x_65) ;  /* 0xfffffffc004c8947 */ /* 0x000fea000383ffff */
[----:B------:R-:W-:Y:S05]  /*0600*/  EXIT ;  /* 0x000000000000794d */ /* 0x000fea0003800000 */
.L_x_66:
        /* <DEDUP_REMOVED lines=15> */
.L_x_193:


//--------------------- .text._Z8printMstP4EdgeiPiPl --------------------------
	.section	.text._Z8printMstP4EdgeiPiPl,"ax",@progbits
	.align	128
        .global         _Z8printMstP4EdgeiPiPl
        .type           _Z8printMstP4EdgeiPiPl,@function
        .size           _Z8printMstP4EdgeiPiPl,(.L_x_194 - _Z8printMstP4EdgeiPiPl)
        .other          _Z8printMstP4EdgeiPiPl,@"STO_CUDA_ENTRY STV_DEFAULT"
_Z8printMstP4EdgeiPiPl:
.text._Z8printMstP4EdgeiPiPl:
[----:B------:R-:W0:Y:S01]  /*0000*/  LDC R1, c[0x0][0x37c] ;  /* 0x0000df00ff017b82 */ /* 0x000e220000000800 */
[----:B------:R-:W1:Y:S01]  /*0010*/  LDCU UR4, c[0x0][0x388] ;  /* 0x00007100ff0477ac */ /* 0x000e620008000800 */
[----:B0-----:R-:W-:Y:S01]  /*0020*/  VIADD R1, R1, 0xfffffff0 ;  /* 0xfffffff001017836 */ /* 0x001fe20000000000 */
[----:B------:R-:W0:Y:S01]  /*0030*/  LDCU UR5, c[0x0][0x2f8] ;  /* 0x00005f00ff0577ac */ /* 0x000e220008000800 */
[----:B------:R-:W2:Y:S01]  /*0040*/  LDCU UR6, c[0x0][0x2fc] ;  /* 0x00005f80ff0677ac */ /* 0x000ea20008000800 */
[----:B------:R-:W3:Y:S01]  /*0050*/  LDCU.64 UR36, c[0x0][0x358] ;  /* 0x00006b00ff2477ac */ /* 0x000ee20008000a00 */
[----:B-1----:R-:W-:Y:S01]  /*0060*/  UISETP.GE.AND UP0, UPT, UR4, 0x1, UPT ;  /* 0x000000010400788c */ /* 0x002fe2000bf06270 */
[----:B0-----:R-:W-:-:S05]  /*0070*/  IADD3 R18, P0, PT, R1, UR5, RZ ;  /* 0x0000000501127c10 */ /* 0x001fca000ff1e0ff */
[----:B--2---:R-:W-:-:S03]  /*0080*/  IMAD.X R2, RZ, RZ, UR6, P0 ;  /* 0x00000006ff027e24 */ /* 0x004fc600080e06ff */
[----:B---3--:R-:W-:Y:S05]  /*0090*/  BRA.U !UP0, `(.L_x_67) ;  /* 0x0000003108547547 */ /* 0x008fea000b800000 */
[----:B------:R-:W-:Y:S01]  /*00a0*/  UISETP.GE.U32.AND UP0, UPT, UR4, 0x10, UPT ;  /* 0x000000100400788c */ /* 0x000fe2000bf06070 */
[----:B------:R-:W-:Y:S01]  /*00b0*/  HFMA2 R19, -RZ, RZ, 0, 0 ;  /* 0x00000000ff137431 */ /* 0x000fe200000001ff */
[----:B------:R-:W-:-:S07]  /*00c0*/  ULOP3.LUT UR38, UR4, 0xf, URZ, 0xc0, !UPT ;  /* 0x0000000f04267892 */ /* 0x000fce000f8ec0ff */
[----:B------:R-:W-:Y:S05]  /*00d0*/  BRA.U !UP0, `(.L_x_68) ;  /* 0x0000000d088c7547 */ /* 0x000fea000b800000 */
[----:B------:R-:W0:Y:S01]  /*00e0*/  LDCU.64 UR6, c[0x0][0x380] ;  /* 0x00007000ff0677ac */ /* 0x000e220008000a00 */
[----:B------:R-:W-:Y:S01]  /*00f0*/  BSSY.RECONVERGENT B6, `(.L_x_68) ;  /* 0x00000e1000067945 */ /* 0x000fe20003800200 */
[----:B------:R-:W-:-:S04]  /*0100*/  ULOP3.LUT UR4, UR4, 0x7ffffff0, URZ, 0xc0, !UPT ;  /* 0x7ffffff004047892 */ /* 0x000fc8000f8ec0ff */
[----:B------:R-:W-:Y:S02]  /*0110*/  UIADD3 UR8, UPT, UPT, -UR4, URZ, URZ ;  /* 0x000000ff04087290 */ /* 0x000fe4000fffe1ff */
[----:B------:R-:W-:-:S04]  /*0120*/  IMAD.U32 R19, RZ, RZ, UR4 ;  /* 0x00000004ff137e24 */ /* 0x000fc8000f8e00ff */
[----:B------:R-:W-:Y:S01]  /*0130*/  IMAD.U32 R24, RZ, RZ, UR8 ;  /* 0x00000008ff187e24 */ /* 0x000fe2000f8e00ff */
[----:B0-----:R-:W-:-:S04]  /*0140*/  UIADD3 UR5, UP0, UPT, UR6, 0x80, URZ ;  /* 0x0000008006057890 */ /* 0x001fc8000ff1e0ff */
[----:B------:R-:W-:Y:S02]  /*0150*/  UIADD3.X UR6, UPT, UPT, URZ, UR7, URZ, UP0, !UPT ;  /* 0x00000007ff067290 */ /* 0x000fe400087fe4ff */
[----:B------:R-:W-:-:S04]  /*0160*/  MOV R16, UR5 ;  /* 0x0000000500107c02 */ /* 0x000fc80008000f00 */
[----:B------:R-:W-:-:S07]  /*0170*/  IMAD.U32 R17, RZ, RZ, UR6 ;  /* 0x00000006ff117e24 */ /* 0x000fce000f8e00ff */
.L_x_85:
[----:B------:R-:W2:Y:S04]  /*0180*/  LDG.E R10, desc[UR36][R16.64+-0x80] ;  /* 0xffff8024100a7981 */ /* 0x000ea8000c1e1900 */
[----:B------:R-:W2:Y:S04]  /*0190*/  LDG.E R11, desc[UR36][R16.64+-0x7c] ;  /* 0xffff8424100b7981 */ /* 0x000ea8000c1e1900 */
[----:B------:R-:W3:Y:S01]  /*01a0*/  LDG.E R0, desc[UR36][R16.64+-0x78] ;  /* 0xffff882410007981 */ /* 0x000ee2000c1e1900 */
[----:B------:R-:W0:Y:S01]  /*01b0*/  LDCU UR4, c[0x0][0x2f8] ;  /* 0x00005f00ff0477ac */ /* 0x000e220008000800 */
[----:B------:R-:W-:Y:S01]  /*01c0*/  MOV R22, 0x0 ;  /* 0x0000000000167802 */ /* 0x000fe20000000f00 */
[----:B------:R-:W-:Y:S01]  /*01d0*/  IMAD.MOV.U32 R6, RZ, RZ, R18 ;  /* 0x000000ffff067224 */ /* 0x000fe200078e0012 */
[----:B------:R-:W-:-:S02]  /*01e0*/  MOV R7, R2 ;  /* 0x0000000200077202 */ /* 0x000fc40000000f00 */
[----:B------:R1:W4:Y:S01]  /*01f0*/  LDC.64 R8, c[0x4][R22] ;  /* 0x0100000016087b82 */ /* 0x0003220000000a00 */
[----:B0-----:R-:W-:Y:S01]  /*0200*/  VIADD R23, R18, -UR4 ;  /* 0x8000000412177c36 */ /* 0x001fe20008000000 */
[----:B------:R-:W0:Y:S02]  /*0210*/  LDCU.64 UR4, c[0x4][0x18] ;  /* 0x01000300ff0477ac */ /* 0x000e240008000a00 */
[----:B0-----:R-:W-:Y:S01]  /*0220*/  MOV R4, UR4 ;  /* 0x0000000400047c02 */ /* 0x001fe20008000f00 */
[----:B------:R-:W-:Y:S01]  /*0230*/  IMAD.U32 R5, RZ, RZ, UR5 ;  /* 0x00000005ff057e24 */ /* 0x000fe2000f8e00ff */
[----:B--2---:R1:W-:Y:S04]  /*0240*/  STL.64 [R23], R10 ;  /* 0x0000000a17007387 */ /* 0x0043e80000100a00 */
[----:B---34-:R1:W-:Y:S02]  /*0250*/  STL [R23+0x8], R0 ;  /* 0x0000080017007387 */ /* 0x0183e40000100800 */
[----:B------:R-:W-:-:S07]  /*0260*/  LEPC R20, `(.L_x_69) ;  /* 0x000000001014794e */ /* 0x000fce0000000000 */
[----:B-1----:R-:W-:Y:S05]  /*0270*/  CALL.ABS.NOINC R8 ;  /* 0x0000000008007343 */ /* 0x002fea0003c00000 */
.L_x_69:
[----:B------:R-:W2:Y:S04]  /*0280*/  LDG.E R10, desc[UR36][R16.64+-0x70] ;  /* 0xffff9024100a7981 */ /* 0x000ea8000c1e1900 */
[----:B------:R-:W2:Y:S04]  /*0290*/  LDG.E R11, desc[UR36][R16.64+-0x6c] ;  /* 0xffff9424100b7981 */ /* 0x000ea8000c1e1900 */
[----:B------:R-:W3:Y:S01]  /*02a0*/  LDG.E R0, desc[UR36][R16.64+-0x68] ;  /* 0xffff982410007981 */ /* 0x000ee2000c1e1900 */
[----:B------:R0:W1:Y:S01]  /*02b0*/  LDC.64 R8, c[0x4][R22] ;  /* 0x0100000016087b82 */ /* 0x0000620000000a00 */
[----:B------:R-:W4:Y:S01]  /*02c0*/  LDCU.64 UR4, c[0x4][0x18] ;  /* 0x01000300ff0477ac */ /* 0x000f220008000a00 */
[----:B------:R-:W-:Y:S01]  /*02d0*/  MOV R6, R18 ;  /* 0x0000001200067202 */ /* 0x000fe20000000f00 */
[----:B------:R-:W-:-:S02]  /*02e0*/  IMAD.MOV.U32 R7, RZ, RZ, R2 ;  /* 0x000000ffff077224 */ /* 0x000fc400078e0002 */
[----:B----4-:R-:W-:Y:S02]  /*02f0*/  IMAD.U32 R4, RZ, RZ, UR4 ;  /* 0x00000004ff047e24 */ /* 0x010fe4000f8e00ff */
[----:B------:R-:W-:Y:S01]  /*0300*/  IMAD.U32 R5, RZ, RZ, UR5 ;  /* 0x00000005ff057e24 */ /* 0x000fe2000f8e00ff */
[----:B--2---:R0:W-:Y:S04]  /*0310*/  STL.64 [R23], R10 ;  /* 0x0000000a17007387 */ /* 0x0041e80000100a00 */
[----:B-1-3--:R0:W-:Y:S02]  /*0320*/  STL [R23+0x8], R0 ;  /* 0x0000080017007387 */ /* 0x00a1e40000100800 */
[----:B------:R-:W-:-:S07]  /*0330*/  LEPC R20, `(.L_x_70) ;  /* 0x000000001014794e */ /* 0x000fce0000000000 */
[----:B0-----:R-:W-:Y:S05]  /*0340*/  CALL.ABS.NOINC R8 ;  /* 0x0000000008007343 */ /* 0x001fea0003c00000 */
.L_x_70:
[----:B------:R-:W2:Y:S04]  /*0350*/  LDG.E R10, desc[UR36][R16.64+-0x60] ;  /* 0xffffa024100a7981 */ /* 0x000ea8000c1e1900 */
[----:B------:R-:W2:Y:S04]  /*0360*/  LDG.E R11, desc[UR36][R16.64+-0x5c] ;  /* 0xffffa424100b7981 */ /* 0x000ea8000c1e1900 */
[----:B------:R-:W3:Y:S01]  /*0370*/  LDG.E R0, desc[UR36][R16.64+-0x58] ;  /* 0xffffa82410007981 */ /* 0x000ee2000c1e1900 */
[----:B------:R0:W1:Y:S01]  /*0380*/  LDC.64 R8, c[0x4][R22] ;  /* 0x0100000016087b82 */ /* 0x0000620000000a00 */
[----:B------:R-:W4:Y:S01]  /*0390*/  LDCU.64 UR4, c[0x4][0x18] ;  /* 0x01000300ff0477ac */ /* 0x000f220008000a00 */
[----:B------:R-:W-:-:S02]  /*03a0*/  IMAD.MOV.U32 R6, RZ, RZ, R18 ;  /* 0x000000ffff067224 */ /* 0x000fc400078e0012 */
[----:B------:R-:W-:Y:S02]  /*03b0*/  IMAD.MOV.U32 R7, RZ, RZ, R2 ;  /* 0x000000ffff077224 */ /* 0x000fe400078e0002 */
[----:B----4-:R-:W-:Y:S01]  /*03c0*/  IMAD.U32 R4, RZ, RZ, UR4 ;  /* 0x00000004ff047e24 */ /* 0x010fe2000f8e00ff */
[----:B------:R-:W-:Y:S01]  /*03d0*/  MOV R5, UR5 ;  /* 0x0000000500057c02 */ /* 0x000fe20008000f00 */
[----:B--2---:R0:W-:Y:S04]  /*03e0*/  STL.64 [R23], R10 ;  /* 0x0000000a17007387 */ /* 0x0041e80000100a00 */
[----:B-1-3--:R0:W-:Y:S02]  /*03f0*/  STL [R23+0x8], R0 ;  /* 0x0000080017007387 */ /* 0x00a1e40000100800 */
[----:B------:R-:W-:-:S07]  /*0400*/  LEPC R20, `(.L_x_71) ;  /* 0x000000001014794e */ /* 0x000fce0000000000 */
[----:B0-----:R-:W-:Y:S05]  /*0410*/  CALL.ABS.NOINC R8 ;  /* 0x0000000008007343 */ /* 0x001fea0003c00000 */
.L_x_71:
[----:B------:R-:W2:Y:S04]  /*0420*/  LDG.E R10, desc[UR36][R16.64+-0x50] ;  /* 0xffffb024100a7981 */ /* 0x000ea8000c1e1900 */
[----:B------:R-:W2:Y:S04]  /*0430*/  LDG.E R11, desc[UR36][R16.64+-0x4c] ;  /* 0xffffb424100b7981 */ /* 0x000ea8000c1e1900 */
[----:B------:R-:W3:Y:S01]  /*0440*/  LDG.E R0, desc[UR36][R16.64+-0x48] ;  /* 0xffffb82410007981 */ /* 0x000ee2000c1e1900 */
[----:B------:R0:W1:Y:S01]  /*0450*/  LDC.64 R8, c[0x4][R22] ;  /* 0x0100000016087b82 */ /* 0x0000620000000a00 */
[----:B------:R-:W4:Y:S01]  /*0460*/  LDCU.64 UR4, c[0x4][0x18] ;  /* 0x01000300ff0477ac */ /* 0x000f220008000a00 */
[----:B------:R-:W-:Y:S01]  /*0470*/  IMAD.MOV.U32 R6, RZ, RZ, R18 ;  /* 0x000000ffff067224 */ /* 0x000fe200078e0012 */
[----:B------:R-:W-:-:S02]  /*0480*/  MOV R7, R2 ;  /* 0x0000000200077202 */ /* 0x000fc40000000f00 */
[----:B----4-:R-:W-:Y:S01]  /*0490*/  MOV R4, UR4 ;  /* 0x0000000400047c02 */ /* 0x010fe20008000f00 */
[----:B------:R-:W-:Y:S01]  /*04a0*/  IMAD.U32 R5, RZ, RZ, UR5 ;  /* 0x00000005ff057e24 */ /* 0x000fe2000f8e00ff */
[----:B--2---:R0:W-:Y:S04]  /*04b0*/  STL.64 [R23], R10 ;  /* 0x0000000a17007387 */ /* 0x0041e80000100a00 */
[----:B-1-3--:R0:W-:Y:S02]  /*04c0*/  STL [R23+0x8], R0 ;  /* 0x0000080017007387 */ /* 0x00a1e40000100800 */
[----:B------:R-:W-:-:S07]  /*04d0*/  LEPC R20, `(.L_x_72) ;  /* 0x000000001014794e */ /* 0x000fce0000000000 */
[----:B0-----:R-:W-:Y:S05]  /*04e0*/  CALL.ABS.NOINC R8 ;  /* 0x0000000008007343 */ /* 0x001fea0003c00000 */
.L_x_72:
        /* <DEDUP_REMOVED lines=13> */
.L_x_73:
        /* <DEDUP_REMOVED lines=13> */
.L_x_74:
        /* <DEDUP_REMOVED lines=13> */
.L_x_75:
        /* <DEDUP_REMOVED lines=13> */
.L_x_76:
        /* <DEDUP_REMOVED lines=13> */
.L_x_77:
        /* <DEDUP_REMOVED lines=13> */
.L_x_78:
        /* <DEDUP_REMOVED lines=13> */
.L_x_79:
        /* <DEDUP_REMOVED lines=13> */
.L_x_80:
        /* <DEDUP_REMOVED lines=13> */
.L_x_81:
        /* <DEDUP_REMOVED lines=13> */
.L_x_82:
        /* <DEDUP_REMOVED lines=13> */
.L_x_83:
        /* <DEDUP_REMOVED lines=13> */
.L_x_84:
[----:B------:R-:W-:Y:S01]  /*0eb0*/  VIADD R24, R24, 0x10 ;  /* 0x0000001018187836 */ /* 0x000fe20000000000 */
[----:B------:R-:W-:-:S04]  /*0ec0*/  IADD3 R16, P1, PT, R16, 0x100, RZ ;  /* 0x0000010010107810 */ /* 0x000fc80007f3e0ff */
[----:B------:R-:W-:Y:S01]  /*0ed0*/  ISETP.NE.AND P0, PT, R24, RZ, PT ;  /* 0x000000ff1800720c */ /* 0x000fe20003f05270 */
[----:B------:R-:W-:-:S12]  /*0ee0*/  IMAD.X R17, RZ, RZ, R17, P1 ;  /* 0x000000ffff117224 */ /* 0x000fd800008e0611 */
[----:B------:R-:W-:Y:S05]  /*0ef0*/  @P0 BRA `(.L_x_85) ;  /* 0xfffffff000a00947 */ /* 0x000fea000383ffff */
[----:B------:R-:W-:Y:S05]  /*0f00*/  BSYNC.RECONVERGENT B6 ;  /* 0x0000000000067941 */ /* 0x000fea0003800200 */
.L_x_68:
[----:B------:R-:W-:-:S09]  /*0f10*/  UISETP.NE.AND UP0, UPT, UR38, URZ, UPT ;  /* 0x000000ff2600728c */ /* 0x000fd2000bf05270 */
[----:B------:R-:W-:Y:S05]  /*0f20*/  BRA.U !UP0, `(.L_x_86) ;  /* 0x0000000d08307547 */ /* 0x000fea000b800000 */
[----:B------:R-:W0:Y:S01]  /*0f30*/  LDC R23, c[0x0][0x388] ;  /* 0x0000e200ff177b82 */ /* 0x000e220000000800 */
[----:B------:R-:W-:Y:S01]  /*0f40*/  UISETP.GE.U32.AND UP0, UPT, UR38, 0x8, UPT ;  /* 0x000000082600788c */ /* 0x000fe2000bf06070 */
[----:B0-----:R-:W-:-:S08]  /*0f50*/  LOP3.LUT R23, R23, 0x7, RZ, 0xc0, !PT ;  /* 0x0000000717177812 */ /* 0x001fd000078ec0ff */
[----:B------:R-:W-:Y:S05]  /*0f60*/  BRA.U !UP0, `(.L_x_87) ;  /* 0x0000000508b07547 */ /* 0x000fea000b800000 */
[----:B------:R-:W0:Y:S01]  /*0f70*/  LDC.64 R16, c[0x0][0x380] ;  /* 0x0000e000ff107b82 */ /* 0x000e220000000a00 */
[----:B------:R-:W-:Y:S01]  /*0f80*/  MOV R22, 0x0 ;  /* 0x0000000000167802 */ /* 0x000fe20000000f00 */
[----:B------:R-:W1:Y:S01]  /*0f90*/  LDCU.64 UR4, c[0x4][0x18] ;  /* 0x01000300ff0477ac */ /* 0x000e620008000a00 */
[----:B0-----:R-:W-:-:S05]  /*0fa0*/  IMAD.WIDE.U32 R16, R19, 0x10, R16 ;  /* 0x0000001013107825 */ /* 0x001fca00078e0010 */
[----:B------:R-:W2:Y:S04]  /*0fb0*/  LDG.E R8, desc[UR36][R16.64] ;  /* 0x0000002410087981 */ /* 0x000ea8000c1e1900 */
[----:B------:R-:W2:Y:S04]  /*0fc0*/  LDG.E R9, desc[UR36][R16.64+0x4] ;  /* 0x0000042410097981 */ /* 0x000ea8000c1e1900 */
[----:B------:R-:W3:Y:S01]  /*0fd0*/  LDG.E R0, desc[UR36][R16.64+0x8] ;  /* 0x0000082410007981 */ /* 0x000ee2000c1e1900 */
[----:B------:R0:W4:Y:S01]  /*0fe0*/  LDC.64 R10, c[0x4][R22] ;  /* 0x01000000160a7b82 */ /* 0x0001220000000a00 */
[----:B-1----:R-:W-:Y:S01]  /*0ff0*/  MOV R4, UR4 ;  /* 0x0000000400047c02 */ /* 0x002fe20008000f00 */
[----:B------:R-:W-:Y:S01]  /*1000*/  IMAD.U32 R5, RZ, RZ, UR5 ;  /* 0x00000005ff057e24 */ /* 0x000fe2000f8e00ff */
[----:B------:R-:W-:Y:S01]  /*1010*/  MOV R7, R2 ;  /* 0x0000000200077202 */ /* 0x000fe20000000f00 */
[----:B------:R-:W-:Y:S01]  /*1020*/  IMAD.MOV.U32 R6, RZ, RZ, R18 ;  /* 0x000000ffff067224 */ /* 0x000fe200078e0012 */
[----:B--2---:R0:W-:Y:S04]  /*1030*/  STL.64 [R1], R8 ;  /* 0x0000000801007387 */ /* 0x0041e80000100a00 */
[----:B---34-:R0:W-:Y:S02]  /*1040*/  STL [R1+0x8], R0 ;  /* 0x0000080001007387 */ /* 0x0181e40000100800 */
[----:B------:R-:W-:-:S07]  /*1050*/  LEPC R20, `(.L_x_88) ;  /* 0x000000001014794e */ /* 0x000fce0000000000 */
[----:B0-----:R-:W-:Y:S05]  /*1060*/  CALL.ABS.NOINC R10 ;  /* 0x000000000a007343 */ /* 0x001fea0003c00000 */
.L_x_88:
        /* <DEDUP_REMOVED lines=13> */
.L_x_89:
        /* <DEDUP_REMOVED lines=13> */
.L_x_90:
        /* <DEDUP_REMOVED lines=13> */
.L_x_91:
        /* <DEDUP_REMOVED lines=13> */
.L_x_92:
        /* <DEDUP_REMOVED lines=13> */
.L_x_93:
        /* <DEDUP_REMOVED lines=13> */
.L_x_94:
        /* <DEDUP_REMOVED lines=13> */
.L_x_95:
[----:B------:R-:W-:-:S07]  /*1620*/  VIADD R19, R19, 0x8 ;  /* 0x0000000813137836 */ /* 0x000fce0000000000 */
.L_x_87:
[----:B------:R-:W-:Y:S01]  /*1630*/  ISETP.NE.AND P0, PT, R23, RZ, PT ;  /* 0x000000ff1700720c */ /* 0x000fe20003f05270 */
[----:B------:R-:W-:-:S12]  /*1640*/  BSSY.RECONVERGENT B6, `(.L_x_86) ;  /* 0x000005a000067945 */ /* 0x000fd80003800200 */
[----:B------:R-:W-:Y:S05]  /*1650*/  @!P0 BRA `(.L_x_96) ;  /* 0x0000000400608947 */ /* 0x000fea0003800000 */
[----:B------:R-:W0:Y:S01]  /*1660*/  LDC R0, c[0x0][0x388] ;  /* 0x0000e200ff007b82 */ /* 0x000e220000000800 */
[----:B------:R-:W-:Y:S02]  /*1670*/  ISETP.GE.U32.AND P0, PT, R23, 0x4, PT ;  /* 0x000000041700780c */ /* 0x000fe40003f06070 */
[----:B0-----:R-:W-:-:S11]  /*1680*/  LOP3.LUT R23, R0, 0x3, RZ, 0xc0, !PT ;  /* 0x0000000300177812 */ /* 0x001fd600078ec0ff */
[----:B------:R-:W-:Y:S05]  /*1690*/  @!P0 BRA `(.L_x_97) ;  /* 0x0000000000e08947 */ /* 0x000fea0003800000 */
        /* <DEDUP_REMOVED lines=16> */
.L_x_98:
        /* <DEDUP_REMOVED lines=13> */
.L_x_99:
        /* <DEDUP_REMOVED lines=13> */
.L_x_100:
        /* <DEDUP_REMOVED lines=13> */
.L_x_101:
[----:B------:R-:W-:-:S07]  /*1a10*/  VIADD R19, R19, 0x4 ;  /* 0x0000000413137836 */ /* 0x000fce0000000000 */
.L_x_97:
[----:B------:R-:W-:-:S13]  /*1a20*/  ISETP.NE.AND P0, PT, R23, RZ, PT ;  /* 0x000000ff1700720c */ /* 0x000fda0003f05270 */
[----:B------:R-:W-:Y:S05]  /*1a30*/  @!P0 BRA `(.L_x_96) ;  /* 0x0000000000688947 */ /* 0x000fea0003800000 */
[----:B------:R-:W0:Y:S02]  /*1a40*/  LDC.64 R4, c[0x0][0x380] ;  /* 0x0000e000ff047b82 */ /* 0x000e240000000a00 */
[----:B0-----:R-:W-:-:S04]  /*1a50*/  IMAD.WIDE.U32 R4, R19, 0x10, R4 ;  /* 0x0000001013047825 */ /* 0x001fc800078e0004 */
[----:B------:R-:W-:Y:S01]  /*1a60*/  IMAD.MOV R19, RZ, RZ, -R23 ;  /* 0x000000ffff137224 */ /* 0x000fe200078e0a17 */
[----:B------:R-:W-:-:S04]  /*1a70*/  IADD3 R16, P0, PT, R4, 0x4, RZ ;  /* 0x0000000404107810 */ /* 0x000fc80007f1e0ff */
[----:B------:R-:W-:-:S09]  /*1a80*/  IADD3.X R17, PT, PT, RZ, R5, RZ, P0, !PT ;  /* 0x00000005ff117210 */ /* 0x000fd200007fe4ff */
.L_x_103:
[----:B------:R-:W2:Y:S04]  /*1a90*/  LDG.E R8, desc[UR36][R16.64+-0x4] ;  /* 0xfffffc2410087981 */ /* 0x000ea8000c1e1900 */
[----:B------:R-:W2:Y:S04]  /*1aa0*/  LDG.E R9, desc[UR36][R16.64] ;  /* 0x0000002410097981 */ /* 0x000ea8000c1e1900 */
[----:B------:R-:W3:Y:S01]  /*1ab0*/  LDG.E R0, desc[UR36][R16.64+0x4] ;  /* 0x0000042410007981 */ /* 0x000ee2000c1e1900 */
[----:B------:R-:W-:Y:S01]  /*1ac0*/  MOV R3, 0x0 ;  /* 0x0000000000037802 */ /* 0x000fe20000000f00 */
[----:B------:R-:W0:Y:S01]  /*1ad0*/  LDCU.64 UR4, c[0x4][0x18] ;  /* 0x01000300ff0477ac */ /* 0x000e220008000a00 */
[----:B------:R-:W-:-:S02]  /*1ae0*/  VIADD R19, R19, 0x1 ;  /* 0x0000000113137836 */ /* 0x000fc40000000000 */
[----:B------:R1:W4:Y:S01]  /*1af0*/  LDC.64 R10, c[0x4][R3] ;  /* 0x01000000030a7b82 */ /* 0x0003220000000a00 */
[----:B------:R-:W-:Y:S02]  /*1b00*/  IMAD.MOV.U32 R6, RZ, RZ, R18 ;  /* 0x000000ffff067224 */ /* 0x000fe400078e0012 */
[----:B------:R-:W-:Y:S01]  /*1b10*/  ISETP.NE.AND P0, PT, R19, RZ, PT ;  /* 0x000000ff1300720c */ /* 0x000fe20003f05270 */
[----:B------:R-:W-:Y:S02]  /*1b20*/  IMAD.MOV.U32 R7, RZ, RZ, R2 ;  /* 0x000000ffff077224 */ /* 0x000fe400078e0002 */
[----:B0-----:R-:W-:Y:S01]  /*1b30*/  IMAD.U32 R4, RZ, RZ, UR4 ;  /* 0x00000004ff047e24 */ /* 0x001fe2000f8e00ff */
[----:B------:R-:W-:Y:S01]  /*1b40*/  MOV R5, UR5 ;  /* 0x0000000500057c02 */ /* 0x000fe20008000f00 */
[----:B--2---:R-:W-:Y:S04]  /*1b50*/  STL.64 [R1], R8 ;  /* 0x0000000801007387 */ /* 0x004fe80000100a00 */
[----:B---3--:R0:W-:Y:S02]  /*1b60*/  STL [R1+0x8], R0 ;  /* 0x0000080001007387 */ /* 0x0081e40000100800 */
[----:B01--4-:R-:W-:-:S07]  /*1b70*/  P2R R0, PR, RZ, 0x1 ;  /* 0x00000001ff007803 */ /* 0x013fce0000000000 */
[----:B------:R-:W-:-:S07]  /*1b80*/  LEPC R20, `(.L_x_102) ;  /* 0x000000001014794e */ /* 0x000fce0000000000 */
[----:B------:R-:W-:Y:S05]  /*1b90*/  CALL.ABS.NOINC R10 ;  /* 0x000000000a007343 */ /* 0x000fea0003c00000 */
.L_x_102:
[----:B------:R-:W-:Y:S02]  /*1ba0*/  ISETP.NE.AND P6, PT, R19, RZ, PT ;  /* 0x000000ff1300720c */ /* 0x000fe40003fc5270 */
[----:B------:R-:W-:-:S04]  /*1bb0*/  IADD3 R16, P0, PT, R16, 0x10, RZ ;  /* 0x0000001010107810 */ /* 0x000fc80007f1e0ff */
[----:B------:R-:W-:-:S07]  /*1bc0*/  IADD3.X R17, PT, PT, RZ, R17, RZ, P0, !PT ;  /* 0x00000011ff117210 */ /* 0x000fce00007fe4ff */
[----:B------:R-:W-:Y:S05]  /*1bd0*/  @P6 BRA `(.L_x_103) ;  /* 0xfffffffc00ac6947 */ /* 0x000fea000383ffff */
.L_x_96:
[----:B------:R-:W-:Y:S05]  /*1be0*/  BSYNC.RECONVERGENT B6 ;  /* 0x0000000000067941 */ /* 0x000fea0003800200 */
.L_x_86:
[----:B------:R-:W0:Y:S01]  /*1bf0*/  LDCU UR6, c[0x0][0x388] ;  /* 0x00007100ff0677ac */ /* 0x000e220008000800 */
[----:B------:R-:W-:Y:S01]  /*1c00*/  IMAD.MOV.U32 R19, RZ, RZ, RZ ;  /* 0x000000ffff137224 */ /* 0x000fe200078e00ff */
[----:B0-----:R-:W-:-:S09]  /*1c10*/  UISETP.GE.U32.AND UP0, UPT, UR6, 0x10, UPT ;  /* 0x000000100600788c */ /* 0x001fd2000bf06070 */
[----:B------:R-:W-:Y:S05]  /*1c20*/  BRA.U !UP0, `(.L_x_104) ;  /* 0x0000000908d47547 */ /* 0x000fea000b800000 */
[----:B------:R-:W0:Y:S01]  /*1c30*/  LDCU.64 UR4, c[0x0][0x390] ;  /* 0x00007200ff0477ac */ /* 0x000e220008000a00 */
[----:B------:R-:W-:Y:S01]  /*1c40*/  BSSY.RECONVERGENT B6, `(.L_x_104) ;  /* 0x00000b3000067945 */ /* 0x000fe20003800200 */
[----:B------:R-:W-:-:S04]  /*1c50*/  ULOP3.LUT UR6, UR6, 0x7ffffff0, URZ, 0xc0, !UPT ;  /* 0x7ffffff006067892 */ /* 0x000fc8000f8ec0ff */
[----:B------:R-:W-:Y:S02]  /*1c60*/  UIADD3 UR7, UPT, UPT, -UR6, URZ, URZ ;  /* 0x000000ff06077290 */ /* 0x000fe4000fffe1ff */
[----:B------:R-:W-:-:S04]  /*1c70*/  IMAD.U32 R19, RZ, RZ, UR6 ;  /* 0x00000006ff137e24 */ /* 0x000fc8000f8e00ff */
[----:B------:R-:W-:Y:S01]  /*1c80*/  MOV R24, UR7 ;  /* 0x0000000700187c02 */ /* 0x000fe20008000f00 */
[----:B0-----:R-:W-:-:S04]  /*1c90*/  UIADD3 UR4, UP0, UPT, UR4, 0x20, URZ ;  /* 0x0000002004047890 */ /* 0x001fc8000ff1e0ff */
[----:B------:R-:W-:Y:S02]  /*1ca0*/  UIADD3.X UR5, UPT, UPT, URZ, UR5, URZ, UP0, !UPT ;  /* 0x00000005ff057290 */ /* 0x000fe400087fe4ff */
[----:B------:R-:W-:-:S04]  /*1cb0*/  IMAD.U32 R16, RZ, RZ, UR4 ;  /* 0x00000004ff107e24 */ /* 0x000fc8000f8e00ff */
[----:B------:R-:W-:-:S07]  /*1cc0*/  IMAD.U32 R17, RZ, RZ, UR5 ;  /* 0x00000005ff117e24 */ /* 0x000fce000f8e00ff */
.L_x_121:
[----:B------:R-:W2:Y:S01]  /*1cd0*/  LDG.E R3, desc[UR36][R16.64+-0x20] ;  /* 0xffffe02410037981 */ /* 0x000ea2000c1e1900 */
[----:B------:R-:W0:Y:S01]  /*1ce0*/  LDCU UR4, c[0x0][0x2f8] ;  /* 0x00005f00ff0477ac */ /* 0x000e220008000800 */
[----:B------:R-:W-:Y:S01]  /*1cf0*/  MOV R23, 0x0 ;  /* 0x0000000000177802 */ /* 0x000fe20000000f00 */
[----:B------:R-:W-:Y:S02]  /*1d00*/  VIADD R24, R24, 0x10 ;  /* 0x0000001018187836 */ /* 0x000fe40000000000 */
[----:B------:R-:W-:Y:S01]  /*1d10*/  IMAD.MOV.U32 R6, RZ, RZ, R18 ;  /* 0x000000ffff067224 */ /* 0x000fe200078e0012 */
[----:B------:R1:W3:Y:S01]  /*1d20*/  LDC.64 R8, c[0x4][R23] ;  /* 0x0100000017087b82 */ /* 0x0002e20000000a00 */
[----:B------:R-:W-:Y:S01]  /*1d30*/  IMAD.MOV.U32 R7, RZ, RZ, R2 ;  /* 0x000000ffff077224 */ /* 0x000fe200078e0002 */
[----:B------:R-:W-:-:S04]  /*1d40*/  ISETP.NE.AND P0, PT, R24, RZ, PT ;  /* 0x000000ff1800720c */ /* 0x000fc80003f05270 */
[----:B------:R-:W-:Y:S02]  /*1d50*/  P2R R25, PR, RZ, 0x1 ;  /* 0x00000001ff197803 */ /* 0x000fe40000000000 */
[----:B0-----:R-:W-:Y:S01]  /*1d60*/  IADD3 R22, PT, PT, R18, -UR4, RZ ;  /* 0x8000000412167c10 */ /* 0x001fe2000fffe0ff */
[----:B------:R-:W0:Y:S02]  /*1d70*/  LDCU.64 UR4, c[0x4][0x20] ;  /* 0x01000400ff0477ac */ /* 0x000e240008000a00 */
[----:B0-----:R-:W-:Y:S01]  /*1d80*/  IMAD.U32 R4, RZ, RZ, UR4 ;  /* 0x00000004ff047e24 */ /* 0x001fe2000f8e00ff */
[----:B------:R-:W-:Y:S01]  /*1d90*/  MOV R5, UR5 ;  /* 0x0000000500057c02 */ /* 0x000fe20008000f00 */
[----:B--23--:R1:W-:Y:S06]  /*1da0*/  STL [R22], R3 ;  /* 0x0000000316007387 */ /* 0x00c3ec0000100800 */
[----:B------:R-:W-:-:S07]  /*1db0*/  LEPC R20, `(.L_x_105) ;  /* 0x000000001014794e */ /* 0x000fce0000000000 */
[----:B-1----:R-:W-:Y:S05]  /*1dc0*/  CALL.ABS.NOINC R8 ;  /* 0x0000000008007343 */ /* 0x002fea0003c00000 */
.L_x_105:
[----:B------:R-:W2:Y:S01]  /*1dd0*/  LDG.E R3, desc[UR36][R16.64+-0x1c] ;  /* 0xffffe42410037981 */ /* 0x000ea2000c1e1900 */
[----:B------:R0:W1:Y:S01]  /*1de0*/  LDC.64 R8, c[0x4][R23] ;  /* 0x0100000017087b82 */ /* 0x0000620000000a00 */
[----:B------:R-:W3:Y:S01]  /*1df0*/  LDCU.64 UR4, c[0x4][0x20] ;  /* 0x01000400ff0477ac */ /* 0x000ee20008000a00 */
[----:B------:R-:W-:Y:S01]  /*1e00*/  IMAD.MOV.U32 R6, RZ, RZ, R18 ;  /* 0x000000ffff067224 */ /* 0x000fe200078e0012 */
[----:B------:R-:W-:Y:S02]  /*1e10*/  MOV R7, R2 ;  /* 0x0000000200077202 */ /* 0x000fe40000000f00 */
[----:B---3--:R-:W-:Y:S01]  /*1e20*/  MOV R4, UR4 ;  /* 0x0000000400047c02 */ /* 0x008fe20008000f00 */
[----:B------:R-:W-:Y:S01]  /*1e30*/  IMAD.U32 R5, RZ, RZ, UR5 ;  /* 0x00000005ff057e24 */ /* 0x000fe2000f8e00ff */
[----:B-12---:R0:W-:Y:S06]  /*1e40*/  STL [R22], R3 ;  /* 0x0000000316007387 */ /* 0x0061ec0000100800 */
[----:B------:R-:W-:-:S07]  /*1e50*/  LEPC R20, `(.L_x_106) ;  /* 0x000000001014794e */ /* 0x000fce0000000000 */
[----:B0-----:R-:W-:Y:S05]  /*1e60*/  CALL.ABS.NOINC R8 ;  /* 0x0000000008007343 */ /* 0x001fea0003c00000 */
.L_x_106:
[----:B------:R-:W2:Y:S01]  /*1e70*/  LDG.E R3, desc[UR36][R16.64+-0x18] ;  /* 0xffffe82410037981 */ /* 0x000ea2000c1e1900 */
[----:B------:R0:W1:Y:S01]  /*1e80*/  LDC.64 R8, c[0x4][R23] ;  /* 0x0100000017087b82 */ /* 0x0000620000000a00 */
[----:B------:R-:W3:Y:S01]  /*1e90*/  LDCU.64 UR4, c[0x4][0x20] ;  /* 0x01000400ff0477ac */ /* 0x000ee20008000a00 */
[----:B------:R-:W-:Y:S01]  /*1ea0*/  MOV R6, R18 ;  /* 0x0000001200067202 */ /* 0x000fe20000000f00 */
[----:B------:R-:W-:Y:S02]  /*1eb0*/  IMAD.MOV.U32 R7, RZ, RZ, R2 ;  /* 0x000000ffff077224 */ /* 0x000fe400078e0002 */
[----:B---3--:R-:W-:Y:S02]  /*1ec0*/  IMAD.U32 R4, RZ, RZ, UR4 ;  /* 0x00000004ff047e24 */ /* 0x008fe4000f8e00ff */
[----:B------:R-:W-:Y:S01]  /*1ed0*/  IMAD.U32 R5, RZ, RZ, UR5 ;  /* 0x00000005ff057e24 */ /* 0x000fe2000f8e00ff */
[----:B-12---:R0:W-:Y:S06]  /*1ee0*/  STL [R22], R3 ;  /* 0x0000000316007387 */ /* 0x0061ec0000100800 */
[----:B------:R-:W-:-:S07]  /*1ef0*/  LEPC R20, `(.L_x_107) ;  /* 0x000000001014794e */ /* 0x000fce0000000000 */
[----:B0-----:R-:W-:Y:S05]  /*1f00*/  CALL.ABS.NOINC R8 ;  /* 0x0000000008007343 */ /* 0x001fea0003c00000 */
.L_x_107:
[----:B------:R-:W2:Y:S01]  /*1f10*/  LDG.E R3, desc[UR36][R16.64+-0x14] ;  /* 0xffffec2410037981 */ /* 0x000ea2000c1e1900 */
[----:B------:R0:W1:Y:S01]  /*1f20*/  LDC.64 R8, c[0x4][R23] ;  /* 0x0100000017087b82 */ /* 0x0000620000000a00 */
[----:B------:R-:W3:Y:S01]  /*1f30*/  LDCU.64 UR4, c[0x4][0x20] ;  /* 0x01000400ff0477ac */ /* 0x000ee20008000a00 */
[----:B------:R-:W-:Y:S02]  /*1f40*/  IMAD.MOV.U32 R6, RZ, RZ, R18 ;  /* 0x000000ffff067224 */ /* 0x000fe400078e0012 */
[----:B------:R-:W-:Y:S02]  /*1f50*/  IMAD.MOV.U32 R7, RZ, RZ, R2 ;  /* 0x000000ffff077224 */ /* 0x000fe400078e0002 */
[----:B---3--:R-:W-:Y:S01]  /*1f60*/  IMAD.U32 R4, RZ, RZ, UR4 ;  /* 0x00000004ff047e24 */ /* 0x008fe2000f8e00ff */
[----:B------:R-:W-:Y:S01]  /*1f70*/  MOV R5, UR5 ;  /* 0x0000000500057c02 */ /* 0x000fe20008000f00 */
[----:B-12---:R0:W-:Y:S06]  /*1f80*/  STL [R22], R3 ;  /* 0x0000000316007387 */ /* 0x0061ec0000100800 */
[----:B------:R-:W-:-:S07]  /*1f90*/  LEPC R20, `(.L_x_108) ;  /* 0x000000001014794e */ /* 0x000fce0000000000 */
[----:B0-----:R-:W-:Y:S05]  /*1fa0*/  CALL.ABS.NOINC R8 ;  /* 0x0000000008007343 */ /* 0x001fea0003c00000 */
.L_x_108:
        /* <DEDUP_REMOVED lines=10> */
.L_x_109:
        /* <DEDUP_REMOVED lines=10> */
.L_x_110:
        /* <DEDUP_REMOVED lines=10> */
.L_x_111:
        /* <DEDUP_REMOVED lines=10> */
.L_x_112:
        /* <DEDUP_REMOVED lines=10> */
.L_x_113:
        /* <DEDUP_REMOVED lines=10> */
.L_x_114:
        /* <DEDUP_REMOVED lines=10> */
.L_x_115:
        /* <DEDUP_REMOVED lines=10> */
.L_x_116:
        /* <DEDUP_REMOVED lines=10> */
.L_x_117:
        /* <DEDUP_REMOVED lines=10> */
.L_x_118:
        /* <DEDUP_REMOVED lines=10> */
.L_x_119:
        /* <DEDUP_REMOVED lines=10> */
.L_x_120:
[----:B------:R-:W-:Y:S02]  /*2730*/  ISETP.NE.AND P6, PT, R25, RZ, PT ;  /* 0x000000ff1900720c */ /* 0x000fe40003fc5270 */
[----:B------:R-:W-:-:S04]  /*2740*/  IADD3 R16, P0, PT, R16, 0x40, RZ ;  /* 0x0000004010107810 */ /* 0x000fc80007f1e0ff */
[----:B------:R-:W-:-:S07]  /*2750*/  IADD3.X R17, PT, PT, RZ, R17, RZ, P0, !PT ;  /* 0x00000011ff117210 */ /* 0x000fce00007fe4ff */
[----:B------:R-:W-:Y:S05]  /*2760*/  @P6 BRA `(.L_x_121) ;  /* 0xfffffff400586947 */ /* 0x000fea000383ffff */
[----:B------:R-:W-:Y:S05]  /*2770*/  BSYNC.RECONVERGENT B6 ;  /* 0x0000000000067941 */ /* 0x000fea0003800200 */
.L_x_104:
[----:B------:R-:W-:Y:S01]  /*2780*/  UISETP.NE.AND UP0, UPT, UR38, URZ, UPT ;  /* 0x000000ff2600728c */ /* 0x000fe2000bf05270 */
[----:B------:R-:W-:Y:S08]  /*2790*/  BSSY.RECONVERGENT B6, `(.L_x_67) ;  /* 0x00000a5000067945 */ /* 0x000ff00003800200 */
        /* <DEDUP_REMOVED lines=9> */
[----:B------:R-:W2:Y:S01]  /*2830*/  LDG.E R0, desc[UR36][R16.64] ;  /* 0x0000002410007981 */ /* 0x000ea2000c1e1900 */
[----:B------:R0:W3:Y:S01]  /*2840*/  LDC.64 R8, c[0x4][R22] ;  /* 0x0100000016087b82 */ /* 0x0000e20000000a00 */
[----:B-1----:R-:W-:Y:S01]  /*2850*/  IMAD.U32 R4, RZ, RZ, UR4 ;  /* 0x00000004ff047e24 */ /* 0x002fe2000f8e00ff */
[----:B------:R-:W-:Y:S01]  /*2860*/  MOV R6, R18 ;  /* 0x0000001200067202 */ /* 0x000fe20000000f00 */
[----:B------:R-:W-:Y:S02]  /*2870*/  IMAD.U32 R5, RZ, RZ, UR5 ;  /* 0x00000005ff057e24 */ /* 0x000fe4000f8e00ff */
[----:B------:R-:W-:Y:S01]  /*2880*/  IMAD.MOV.U32 R7, RZ, RZ, R2 ;  /* 0x000000ffff077224 */ /* 0x000fe200078e0002 */
[----:B--23--:R0:W-:Y:S06]  /*2890*/  STL [R1], R0 ;  /* 0x0000000001007387 */ /* 0x00c1ec0000100800 */
[----:B------:R-:W-:-:S07]  /*28a0*/  LEPC R20, `(.L_x_124) ;  /* 0x000000001014794e */ /* 0x000fce0000000000 */
[----:B0-----:R-:W-:Y:S05]  /*28b0*/  CALL.ABS.NOINC R8 ;  /* 0x0000000008007343 */ /* 0x001fea0003c00000 */
.L_x_124:
        /* <DEDUP_REMOVED lines=10> */
.L_x_125:
        /* <DEDUP_REMOVED lines=10> */
.L_x_126:
        /* <DEDUP_REMOVED lines=10> */
.L_x_127:
        /* <DEDUP_REMOVED lines=10> */
.L_x_128:
        /* <DEDUP_REMOVED lines=10> */
.L_x_129:
        /* <DEDUP_REMOVED lines=10> */
.L_x_130:
        /* <DEDUP_REMOVED lines=10> */
.L_x_131:
[----:B------:R-:W-:-:S07]  /*2d20*/  IADD3 R19, PT, PT, R19, 0x8, RZ ;  /* 0x0000000813137810 */ /* 0x000fce0007ffe0ff */
.L_x_123:
[----:B------:R-:W-:-:S13]  /*2d30*/  ISETP.NE.AND P0, PT, R23, RZ, PT ;  /* 0x000000ff1700720c */ /* 0x000fda0003f05270 */
        /* <DEDUP_REMOVED lines=18> */
.L_x_133:
        /* <DEDUP_REMOVED lines=10> */
.L_x_134:
        /* <DEDUP_REMOVED lines=10> */
.L_x_135:
        /* <DEDUP_REMOVED lines=10> */
.L_x_136:
[----:B------:R-:W-:-:S07]  /*3040*/  VIADD R19, R19, 0x4 ;  /* 0x0000000413137836 */ /* 0x000fce0000000000 */
.L_x_132:
[----:B------:R-:W-:-:S13]  /*3050*/  ISETP.NE.AND P0, PT, R23, RZ, PT ;  /* 0x000000ff1700720c */ /* 0x000fda0003f05270 */
[----:B------:R-:W-:Y:S05]  /*3060*/  @!P0 BRA `(.L_x_122) ;  /* 0x00000000005c8947 */ /* 0x000fea0003800000 */
[----:B------:R-:W0:Y:S01]  /*3070*/  LDC.64 R16, c[0x0][0x390] ;  /* 0x0000e400ff107b82 */ /* 0x000e220000000a00 */
[----:B------:R-:W-:Y:S01]  /*3080*/  IADD3 R23, PT, PT, -R23, RZ, RZ ;  /* 0x000000ff17177210 */ /* 0x000fe20007ffe1ff */
[----:B0-----:R-:W-:-:S07]  /*3090*/  IMAD.WIDE.U32 R16, R19, 0x4, R16 ;  /* 0x0000000413107825 */ /* 0x001fce00078e0010 */
.L_x_138:
[----:B------:R-:W-:Y:S01]  /*30a0*/  IMAD.MOV.U32 R10, RZ, RZ, R16 ;  /* 0x000000ffff0a7224 */ /* 0x000fe200078e0010 */
[----:B------:R-:W-:Y:S01]  /*30b0*/  MOV R11, R17 ;  /* 0x00000011000b7202 */ /* 0x000fe20000000f00 */
[----:B------:R-:W0:Y:S04]  /*30c0*/  LDCU.64 UR4, c[0x4][0x20] ;  /* 0x01000400ff0477ac */ /* 0x000e280008000a00 */
[----:B------:R-:W2:Y:S01]  /*30d0*/  LDG.E R0, desc[UR36][R10.64] ;  /* 0x000000240a007981 */ /* 0x000ea2000c1e1900 */
[----:B------:R-:W-:Y:S01]  /*30e0*/  MOV R8, 0x0 ;  /* 0x0000000000087802 */ /* 0x000fe20000000f00 */
[----:B------:R-:W-:Y:S01]  /*30f0*/  VIADD R23, R23, 0x1 ;  /* 0x0000000117177836 */ /* 0x000fe20000000000 */
[----:B------:R-:W-:Y:S01]  /*3100*/  MOV R6, R18 ;  /* 0x0000001200067202 */ /* 0x000fe20000000f00 */
[----:B------:R-:W-:-:S03]  /*3110*/  IMAD.MOV.U32 R7, RZ, RZ, R2 ;  /* 0x000000ffff077224 */ /* 0x000fc600078e0002 */
[----:B------:R-:W1:Y:S01]  /*3120*/  LDC.64 R8, c[0x4][R8] ;  /* 0x0100000008087b82 */ /* 0x000e620000000a00 */
[----:B------:R-:W-:Y:S02]  /*3130*/  ISETP.NE.AND P0, PT, R23, RZ, PT ;  /* 0x000000ff1700720c */ /* 0x000fe40003f05270 */
[----:B0-----:R-:W-:Y:S01]  /*3140*/  MOV R4, UR4 ;  /* 0x0000000400047c02 */ /* 0x001fe20008000f00 */
[----:B------:R-:W-:Y:S01]  /*3150*/  IMAD.U32 R5, RZ, RZ, UR5 ;  /* 0x00000005ff057e24 */ /* 0x000fe2000f8e00ff */
[----:B--2---:R0:W-:Y:S02]  /*3160*/  STL [R1], R0 ;  /* 0x0000000001007387 */ /* 0x0041e40000100800 */
[----:B01----:R-:W-:-:S07]  /*3170*/  P2R R0, PR, RZ, 0x1 ;  /* 0x00000001ff007803 */ /* 0x003fce0000000000 */
[----:B------:R-:W-:-:S07]  /*3180*/  LEPC R20, `(.L_x_137) ;  /* 0x000000001014794e */ /* 0x000fce0000000000 */
[----:B------:R-:W-:Y:S05]  /*3190*/  CALL.ABS.NOINC R8 ;  /* 0x0000000008007343 */ /* 0x000fea0003c00000 */
.L_x_137:
[----:B------:R-:W-:Y:S02]  /*31a0*/  ISETP.NE.AND P6, PT, R23, RZ, PT ;  /* 0x000000ff1700720c */ /* 0x000fe40003fc5270 */
[----:B------:R-:W-:-:S04]  /*31b0*/  IADD3 R16, P0, PT, R16, 0x4, RZ ;  /* 0x0000000410107810 */ /* 0x000fc80007f1e0ff */
[----:B------:R-:W-:-:S07]  /*31c0*/  IADD3.X R17, PT, PT, RZ, R17, RZ, P0, !PT ;  /* 0x00000011ff117210 */ /* 0x000fce00007fe4ff */
[----:B------:R-:W-:Y:S05]  /*31d0*/  @P6 BRA `(.L_x_138) ;  /* 0xfffffffc00b06947 */ /* 0x000fea000383ffff */
.L_x_122:
[----:B------:R-:W-:Y:S05]  /*31e0*/  BSYNC.RECONVERGENT B6 ;  /* 0x0000000000067941 */ /* 0x000fea0003800200 */
.L_x_67:
[----:B------:R-:W0:Y:S01]  /*31f0*/  LDC.64 R8, c[0x0][0x398] ;  /* 0x0000e600ff087b82 */ /* 0x000e220000000a00 */
[----:B------:R-:W-:Y:S01]  /*3200*/  MOV R0, 0x0 ;  /* 0x0000000000007802 */ /* 0x000fe20000000f00 */
[----:B------:R-:W1:Y:S01]  /*3210*/  LDCU.64 UR4, c[0x4][0x28] ;  /* 0x01000500ff0477ac */ /* 0x000e620008000a00 */
[----:B0-----:R-:W2:Y:S05]  /*3220*/  LDG.E.64 R8, desc[UR36][R8.64] ;  /* 0x0000002408087981 */ /* 0x001eaa000c1e1b00 */
[----:B------:R0:W3:Y:S01]  /*3230*/  LDC.64 R10, c[0x4][R0] ;  /* 0x01000000000a7b82 */ /* 0x0000e20000000a00 */
[----:B-1----:R-:W-:Y:S01]  /*3240*/  IMAD.U32 R4, RZ, RZ, UR4 ;  /* 0x00000004ff047e24 */ /* 0x002fe2000f8e00ff */
[----:B------:R-:W-:Y:S01]  /*3250*/  MOV R5, UR5 ;  /* 0x0000000500057c02 */ /* 0x000fe20008000f00 */
[----:B------:R-:W-:Y:S01]  /*3260*/  IMAD.MOV.U32 R6, RZ, RZ, R18 ;  /* 0x000000ffff067224 */ /* 0x000fe200078e0012 */
[----:B------:R-:W-:Y:S01]  /*3270*/  MOV R7, R2 ;  /* 0x0000000200077202 */ /* 0x000fe20000000f00 */
[----:B--23--:R0:W-:Y:S06]  /*3280*/  STL.64 [R1], R8 ;  /* 0x0000000801007387 */ /* 0x00c1ec0000100a00 */
[----:B------:R-:W-:-:S07]  /*3290*/  LEPC R20, `(.L_x_139) ;  /* 0x000000001014794e */ /* 0x000fce0000000000 */
[----:B0-----:R-:W-:Y:S05]  /*32a0*/  CALL.ABS.NOINC R10 ;  /* 0x000000000a007343 */ /* 0x001fea0003c00000 */
.L_x_139:
[----:B------:R-:W-:Y:S05]  /*32b0*/  EXIT ;  /* 0x000000000000794d */ /* 0x000fea0003800000 */
.L_x_140:
        /* <DEDUP_REMOVED lines=12> */
.L_x_194:


//--------------------- .text._Z4initPii          --------------------------
	.section	.text._Z4initPii,"ax",@progbits
	.align	128
        .global         _Z4initPii
        .type           _Z4initPii,@function
        .size           _Z4initPii,(.L_x_195 - _Z4initPii)
        .other          _Z4initPii,@"STO_CUDA_ENTRY STV_DEFAULT"
_Z4initPii:
.text._Z4initPii:
        /* <DEDUP_REMOVED lines=10> */
[----:B0-----:R-:W-:-:S05]  /*00a0*/  IMAD.WIDE R2, R5, 0x4, R2 ;  /* 0x0000000405027825 */ /* 0x001fca00078e0202 */
[----:B-1----:R-:W-:Y:S01]  /*00b0*/  STG.E desc[UR4][R2.64], R5 ;  /* 0x0000000502007986 */ /* 0x002fe2000c101904 */
[----:B------:R-:W-:Y:S05]  /*00c0*/  EXIT ;  /* 0x000000000000794d */ /* 0x000fea0003800000 */
.L_x_141:
        /* <DEDUP_REMOVED lines=11> */
.L_x_195:


//--------------------- .text._Z11clearminidxPxi  --------------------------
	.section	.text._Z11clearminidxPxi,"ax",@progbits
	.align	128
        .global         _Z11clearminidxPxi
        .type           _Z11clearminidxPxi,@function
        .size           _Z11clearminidxPxi,(.L_x_196 - _Z11clearminidxPxi)
        .other          _Z11clearminidxPxi,@"STO_CUDA_ENTRY STV_DEFAULT"
_Z11clearminidxPxi:
.text._Z11clearminidxPxi:
        /* <DEDUP_REMOVED lines=10> */
[----:B------:R-:W-:Y:S02]  /*00a0*/  MOV R4, 0xffffffff ;  /* 0xffffffff00047802 */ /* 0x000fe40000000f00 */
[----:B------:R-:W-:Y:S01]  /*00b0*/  MOV R5, 0x7fffffff ;  /* 0x7fffffff00057802 */ /* 0x000fe20000000f00 */
[----:B0-----:R-:W-:-:S05]  /*00c0*/  IMAD.WIDE R2, R7, 0x8, R2 ;  /* 0x0000000807027825 */ /* 0x001fca00078e0202 */
[----:B-1----:R-:W-:Y:S01]  /*00d0*/  STG.E.64 desc[UR4][R2.64], R4 ;  /* 0x0000000402007986 */ /* 0x002fe2000c101b04 */
[----:B------:R-:W-:Y:S05]  /*00e0*/  EXIT ;  /* 0x000000000000794d */ /* 0x000fea0003800000 */
.L_x_142:
        /* <DEDUP_REMOVED lines=9> */
.L_x_196:


//--------------------- .text._Z5printPxi         --------------------------
	.section	.text._Z5printPxi,"ax",@progbits
	.align	128
        .global         _Z5printPxi
        .type           _Z5printPxi,@function
        .size           _Z5printPxi,(.L_x_197 - _Z5printPxi)
        .other          _Z5printPxi,@"STO_CUDA_ENTRY STV_DEFAULT"
_Z5printPxi:
.text._Z5printPxi:
[----:B------:R-:W0:Y:S01]  /*0000*/  LDC R1, c[0x0][0x37c] ;  /* 0x0000df00ff017b82 */ /* 0x000e220000000800 */
[----:B------:R-:W1:Y:S01]  /*0010*/  LDCU UR4, c[0x0][0x388] ;  /* 0x00007100ff0477ac */ /* 0x000e620008000800 */
[----:B0-----:R-:W-:Y:S01]  /*0020*/  VIADD R1, R1, 0xfffffff8 ;  /* 0xfffffff801017836 */ /* 0x001fe20000000000 */
[----:B------:R-:W0:Y:S01]  /*0030*/  LDCU UR5, c[0x0][0x2f8] ;  /* 0x00005f00ff0577ac */ /* 0x000e220008000800 */
[----:B------:R-:W2:Y:S01]  /*0040*/  LDCU UR6, c[0x0][0x2fc] ;  /* 0x00005f80ff0677ac */ /* 0x000ea20008000800 */
[----:B-1----:R-:W-:Y:S02]  /*0050*/  UISETP.GE.AND UP0, UPT, UR4, 0x1, UPT ;  /* 0x000000010400788c */ /* 0x002fe4000bf06270 */
[----:B0-----:R-:W-:-:S05]  /*0060*/  IADD3 R18, P0, PT, R1, UR5, RZ ;  /* 0x0000000501127c10 */ /* 0x001fca000ff1e0ff */
[----:B--2---:R-:W-:Y:S02]  /*0070*/  IMAD.X R2, RZ, RZ, UR6, P0 ;  /* 0x00000006ff027e24 */ /* 0x004fe400080e06ff */
[----:B------:R-:W-:Y:S06]  /*0080*/  BRA.U !UP0, `(.L_x_143) ;  /* 0x00000015087c7547 */ /* 0x000fec000b800000 */
[----:B------:R-:W-:Y:S01]  /*0090*/  UISETP.GE.U32.AND UP0, UPT, UR4, 0x10, UPT ;  /* 0x000000100400788c */ /* 0x000fe2000bf06070 */
[----:B------:R-:W-:Y:S01]  /*00a0*/  HFMA2 R19, -RZ, RZ, 0, 0 ;  /* 0x00000000ff137431 */ /* 0x000fe200000001ff */
[----:B------:R-:W0:Y:S01]  /*00b0*/  LDCU.64 UR36, c[0x0][0x358] ;  /* 0x00006b00ff2477ac */ /* 0x000e220008000a00 */
[----:B------:R-:W-:-:S06]  /*00c0*/  ULOP3.LUT UR38, UR4, 0xf, URZ, 0xc0, !UPT ;  /* 0x0000000f04267892 */ /* 0x000fcc000f8ec0ff */
[----:B------:R-:W-:Y:S06]  /*00d0*/  BRA.U !UP0, `(.L_x_144) ;  /* 0x0000000908cc7547 */ /* 0x000fec000b800000 */
[----:B------:R-:W1:Y:S01]  /*00e0*/  LDCU.64 UR6, c[0x0][0x380] ;  /* 0x00007000ff0677ac */ /* 0x000e620008000a00 */
[----:B------:R-:W-:Y:S01]  /*00f0*/  BSSY.RECONVERGENT B6, `(.L_x_144) ;  /* 0x00000b1000067945 */ /* 0x000fe20003800200 */
[----:B------:R-:W-:-:S04]  /*0100*/  ULOP3.LUT UR4, UR4, 0x7ffffff0, URZ, 0xc0, !UPT ;  /* 0x7ffffff004047892 */ /* 0x000fc8000f8ec0ff */
[----:B------:R-:W-:Y:S02]  /*0110*/  UIADD3 UR8, UPT, UPT, -UR4, URZ, URZ ;  /* 0x000000ff04087290 */ /* 0x000fe4000fffe1ff */
[----:B------:R-:W-:-:S04]  /*0120*/  IMAD.U32 R19, RZ, RZ, UR4 ;  /* 0x00000004ff137e24 */ /* 0x000fc8000f8e00ff */
[----:B------:R-:W-:Y:S01]  /*0130*/  IMAD.U32 R23, RZ, RZ, UR8 ;  /* 0x00000008ff177e24 */ /* 0x000fe2000f8e00ff */
[----:B-1----:R-:W-:-:S04]  /*0140*/  UIADD3 UR5, UP0, UPT, UR6, 0x40, URZ ;  /* 0x0000004006057890 */ /* 0x002fc8000ff1e0ff */
[----:B------:R-:W-:Y:S02]  /*0150*/  UIADD3.X UR6, UPT, UPT, URZ, UR7, URZ, UP0, !UPT ;  /* 0x00000007ff067290 */ /* 0x000fe400087fe4ff */
[----:B------:R-:W-:-:S04]  /*0160*/  MOV R16, UR5 ;  /* 0x0000000500107c02 */ /* 0x000fc80008000f00 */
[----:B------:R-:W-:-:S07]  /*0170*/  IMAD.U32 R17, RZ, RZ, UR6 ;  /* 0x00000006ff117e24 */ /* 0x000fce000f8e00ff */
.L_x_161:
[----:B0-----:R-:W2:Y:S01]  /*0180*/  LDG.E.64 R10, desc[UR36][R16.64+-0x40] ;  /* 0xffffc024100a7981 */ /* 0x001ea2000c1e1b00 */
[----:B------:R-:W-:Y:S01]  /*0190*/  MOV R22, 0x0 ;  /* 0x0000000000167802 */ /* 0x000fe20000000f00 */
[----:B------:R-:W0:Y:S01]  /*01a0*/  LDCU.64 UR4, c[0x4][0x8] ;  /* 0x01000100ff0477ac */ /* 0x000e220008000a00 */
[----:B------:R-:W-:Y:S01]  /*01b0*/  VIADD R23, R23, 0x10 ;  /* 0x0000001017177836 */ /* 0x000fe20000000000 */
[----:B------:R-:W-:Y:S01]  /*01c0*/  MOV R7, R2 ;  /* 0x0000000200077202 */ /* 0x000fe20000000f00 */
[----:B------:R1:W3:Y:S01]  /*01d0*/  LDC.64 R8, c[0x4][R22] ;  /* 0x0100000016087b82 */ /* 0x0002e20000000a00 */
[----:B------:R-:W-:Y:S02]  /*01e0*/  IMAD.MOV.U32 R6, RZ, RZ, R18 ;  /* 0x000000ffff067224 */ /* 0x000fe400078e0012 */
[----:B------:R-:W-:-:S04]  /*01f0*/  ISETP.NE.AND P0, PT, R23, RZ, PT ;  /* 0x000000ff1700720c */ /* 0x000fc80003f05270 */
[----:B------:R-:W-:Y:S02]  /*0200*/  P2R R24, PR, RZ, 0x1 ;  /* 0x00000001ff187803 */ /* 0x000fe40000000000 */
[----:B0-----:R-:W-:Y:S01]  /*0210*/  MOV R4, UR4 ;  /* 0x0000000400047c02 */ /* 0x001fe20008000f00 */
[----:B------:R-:W-:Y:S01]  /*0220*/  IMAD.U32 R5, RZ, RZ, UR5 ;  /* 0x00000005ff057e24 */ /* 0x000fe2000f8e00ff */
[----:B--23--:R1:W-:Y:S06]  /*0230*/  STL.64 [R1], R10 ;  /* 0x0000000a01007387 */ /* 0x00c3ec0000100a00 */
[----:B------:R-:W-:-:S07]  /*0240*/  LEPC R20, `(.L_x_145) ;  /* 0x000000001014794e */ /* 0x000fce0000000000 */
[----:B-1----:R-:W-:Y:S05]  /*0250*/  CALL.ABS.NOINC R8 ;  /* 0x0000000008007343 */ /* 0x002fea0003c00000 */
.L_x_145:
[----:B------:R-:W2:Y:S01]  /*0260*/  LDG.E.64 R10, desc[UR36][R16.64+-0x38] ;  /* 0xffffc824100a7981 */ /* 0x000ea2000c1e1b00 */
[----:B------:R0:W1:Y:S01]  /*0270*/  LDC.64 R8, c[0x4][R22] ;  /* 0x0100000016087b82 */ /* 0x0000620000000a00 */
[----:B------:R-:W3:Y:S01]  /*0280*/  LDCU.64 UR4, c[0x4][0x8] ;  /* 0x01000100ff0477ac */ /* 0x000ee20008000a00 */
[----:B------:R-:W-:Y:S01]  /*0290*/  MOV R6, R18 ;  /* 0x0000001200067202 */ /* 0x000fe20000000f00 */
[----:B------:R-:W-:Y:S02]  /*02a0*/  IMAD.MOV.U32 R7, RZ, RZ, R2 ;  /* 0x000000ffff077224 */ /* 0x000fe400078e0002 */
[----:B---3--:R-:W-:Y:S02]  /*02b0*/  IMAD.U32 R4, RZ, RZ, UR4 ;  /* 0x00000004ff047e24 */ /* 0x008fe4000f8e00ff */
[----:B------:R-:W-:Y:S01]  /*02c0*/  IMAD.U32 R5, RZ, RZ, UR5 ;  /* 0x00000005ff057e24 */ /* 0x000fe2000f8e00ff */
[----:B-12---:R0:W-:Y:S06]  /*02d0*/  STL.64 [R1], R10 ;  /* 0x0000000a01007387 */ /* 0x0061ec0000100a00 */
[----:B------:R-:W-:-:S07]  /*02e0*/  LEPC R20, `(.L_x_146) ;  /* 0x000000001014794e */ /* 0x000fce0000000000 */
[----:B0-----:R-:W-:Y:S05]  /*02f0*/  CALL.ABS.NOINC R8 ;  /* 0x0000000008007343 */ /* 0x001fea0003c00000 */
.L_x_146:
[----:B------:R-:W2:Y:S01]  /*0300*/  LDG.E.64 R10, desc[UR36][R16.64+-0x30] ;  /* 0xffffd024100a7981 */ /* 0x000ea2000c1e1b00 */
[----:B------:R0:W1:Y:S01]  /*0310*/  LDC.64 R8, c[0x4][R22] ;  /* 0x0100000016087b82 */ /* 0x0000620000000a00 */
[----:B------:R-:W3:Y:S01]  /*0320*/  LDCU.64 UR4, c[0x4][0x8] ;  /* 0x01000100ff0477ac */ /* 0x000ee20008000a00 */
[----:B------:R-:W-:Y:S02]  /*0330*/  IMAD.MOV.U32 R6, RZ, RZ, R18 ;  /* 0x000000ffff067224 */ /* 0x000fe400078e0012 */
[----:B------:R-:W-:Y:S02]  /*0340*/  IMAD.MOV.U32 R7, RZ, RZ, R2 ;  /* 0x000000ffff077224 */ /* 0x000fe400078e0002 */
[----:B---3--:R-:W-:Y:S01]  /*0350*/  IMAD.U32 R4, RZ, RZ, UR4 ;  /* 0x00000004ff047e24 */ /* 0x008fe2000f8e00ff */
[----:B------:R-:W-:Y:S01]  /*0360*/  MOV R5, UR5 ;  /* 0x0000000500057c02 */ /* 0x000fe20008000f00 */
[----:B-12---:R0:W-:Y:S06]  /*0370*/  STL.64 [R1], R10 ;  /* 0x0000000a01007387 */ /* 0x0061ec0000100a00 */
[----:B------:R-:W-:-:S07]  /*0380*/  LEPC R20, `(.L_x_147) ;  /* 0x000000001014794e */ /* 0x000fce0000000000 */
[----:B0-----:R-:W-:Y:S05]  /*0390*/  CALL.ABS.NOINC R8 ;  /* 0x0000000008007343 */ /* 0x001fea0003c00000 */
.L_x_147:
[----:B------:R-:W2:Y:S01]  /*03a0*/  LDG.E.64 R10, desc[UR36][R16.64+-0x28] ;  /* 0xffffd824100a7981 */ /* 0x000ea2000c1e1b00 */
[----:B------:R0:W1:Y:S01]  /*03b0*/  LDC.64 R8, c[0x4][R22] ;  /* 0x0100000016087b82 */ /* 0x0000620000000a00 */
[----:B------:R-:W3:Y:S01]  /*03c0*/  LDCU.64 UR4, c[0x4][0x8] ;  /* 0x01000100ff0477ac */ /* 0x000ee20008000a00 */
[----:B------:R-:W-:Y:S01]  /*03d0*/  IMAD.MOV.U32 R6, RZ, RZ, R18 ;  /* 0x000000ffff067224 */ /* 0x000fe200078e0012 */
[----:B------:R-:W-:Y:S02]  /*03e0*/  MOV R7, R2 ;  /* 0x0000000200077202 */ /* 0x000fe40000000f00 */
[----:B---3--:R-:W-:Y:S01]  /*03f0*/  MOV R4, UR4 ;  /* 0x0000000400047c02 */ /* 0x008fe20008000f00 */
[----:B------:R-:W-:Y:S01]  /*0400*/  IMAD.U32 R5, RZ, RZ, UR5 ;  /* 0x00000005ff057e24 */ /* 0x000fe2000f8e00ff */
[----:B-12---:R0:W-:Y:S06]  /*0410*/  STL.64 [R1], R10 ;  /* 0x0000000a01007387 */ /* 0x0061ec0000100a00 */
[----:B------:R-:W-:-:S07]  /*0420*/  LEPC R20, `(.L_x_148) ;  /* 0x000000001014794e */ /* 0x000fce0000000000 */
[----:B0-----:R-:W-:Y:S05]  /*0430*/  CALL.ABS.NOINC R8 ;  /* 0x0000000008007343 */ /* 0x001fea0003c00000 */
.L_x_148:
        /* <DEDUP_REMOVED lines=10> */
.L_x_149:
        /* <DEDUP_REMOVED lines=10> */
.L_x_150:
        /* <DEDUP_REMOVED lines=10> */
.L_x_151:
        /* <DEDUP_REMOVED lines=10> */
.L_x_152:
        /* <DEDUP_REMOVED lines=10> */
.L_x_153:
        /* <DEDUP_REMOVED lines=10> */
.L_x_154:
        /* <DEDUP_REMOVED lines=10> */
.L_x_155:
        /* <DEDUP_REMOVED lines=10> */
.L_x_156:
        /* <DEDUP_REMOVED lines=10> */
.L_x_157:
        /* <DEDUP_REMOVED lines=10> */
.L_x_158:
        /* <DEDUP_REMOVED lines=10> */
.L_x_159:
        /* <DEDUP_REMOVED lines=10> */
.L_x_160:
[----:B------:R-:W-:Y:S02]  /*0bc0*/  ISETP.NE.AND P6, PT, R24, RZ, PT ;  /* 0x000000ff1800720c */ /* 0x000fe40003fc5270 */
[----:B------:R-:W-:-:S05]  /*0bd0*/  IADD3 R16, P0, PT, R16, 0x80, RZ ;  /* 0x0000008010107810 */ /* 0x000fca0007f1e0ff */
[----:B------:R-:W-:-:S06]  /*0be0*/  IMAD.X R17, RZ, RZ, R17, P0 ;  /* 0x000000ffff117224 */ /* 0x000fcc00000e0611 */
[----:B------:R-:W-:Y:S05]  /*0bf0*/  @P6 BRA `(.L_x_161) ;  /* 0xfffffff400606947 */ /* 0x000fea000383ffff */
[----:B------:R-:W-:Y:S05]  /*0c00*/  BSYNC.RECONVERGENT B6 ;  /* 0x0000000000067941 */ /* 0x000fea0003800200 */
.L_x_144:
[----:B------:R-:W-:Y:S01]  /*0c10*/  UISETP.NE.AND UP0, UPT, UR38, URZ, UPT ;  /* 0x000000ff2600728c */ /* 0x000fe2000bf05270 */
[----:B------:R-:W-:Y:S08]  /*0c20*/  BSSY.RECONVERGENT B6, `(.L_x_143) ;  /* 0x00000a5000067945 */ /* 0x000ff00003800200 */
[----:B------:R-:W-:Y:S05]  /*0c30*/  BRA.U !UP0, `(.L_x_162) ;  /* 0x00000009088c7547 */ /* 0x000fea000b800000 */
[----:B------:R-:W1:Y:S01]  /*0c40*/  LDC R23, c[0x0][0x388] ;  /* 0x0000e200ff177b82 */ /* 0x000e620000000800 */
[----:B------:R-:W-:Y:S01]  /*0c50*/  UISETP.GE.U32.AND UP0, UPT, UR38, 0x8, UPT ;  /* 0x000000082600788c */ /* 0x000fe2000bf06070 */
[----:B-1----:R-:W-:-:S08]  /*0c60*/  LOP3.LUT R23, R23, 0x7, RZ, 0xc0, !PT ;  /* 0x0000000717177812 */ /* 0x002fd000078ec0ff */
[----:B------:R-:W-:Y:S05]  /*0c70*/  BRA.U !UP0, `(.L_x_163) ;  /* 0x0000000508507547 */ /* 0x000fea000b800000 */
[----:B------:R-:W1:Y:S01]  /*0c80*/  LDC.64 R16, c[0x0][0x380] ;  /* 0x0000e000ff107b82 */ /* 0x000e620000000a00 */
[----:B------:R-:W-:Y:S01]  /*0c90*/  MOV R22, 0x0 ;  /* 0x0000000000167802 */ /* 0x000fe20000000f00 */
[----:B------:R-:W2:Y:S01]  /*0ca0*/  LDCU.64 UR4, c[0x4][0x8] ;  /* 0x01000100ff0477ac */ /* 0x000ea20008000a00 */
[----:B-1----:R-:W-:-:S05]  /*0cb0*/  IMAD.WIDE.U32 R16, R19, 0x8, R16 ;  /* 0x0000000813107825 */ /* 0x002fca00078e0010 */
[----:B0-----:R-:W3:Y:S01]  /*0cc0*/  LDG.E.64 R10, desc[UR36][R16.64] ;  /* 0x00000024100a7981 */ /* 0x001ee2000c1e1b00 */
[----:B------:R0:W1:Y:S01]  /*0cd0*/  LDC.64 R8, c[0x4][R22] ;  /* 0x0100000016087b82 */ /* 0x0000620000000a00 */
[----:B--2---:R-:W-:Y:S01]  /*0ce0*/  IMAD.U32 R4, RZ, RZ, UR4 ;  /* 0x00000004ff047e24 */ /* 0x004fe2000f8e00ff */
[----:B------:R-:W-:Y:S01]  /*0cf0*/  MOV R5, UR5 ;  /* 0x0000000500057c02 */ /* 0x000fe20008000f00 */
[----:B------:R-:W-:Y:S02]  /*0d00*/  IMAD.MOV.U32 R6, RZ, RZ, R18 ;  /* 0x000000ffff067224 */ /* 0x000fe400078e0012 */
[----:B------:R-:W-:Y:S01]  /*0d10*/  IMAD.MOV.U32 R7, RZ, RZ, R2 ;  /* 0x000000ffff077224 */ /* 0x000fe200078e0002 */
[----:B-1-3--:R0:W-:Y:S06]  /*0d20*/  STL.64 [R1], R10 ;  /* 0x0000000a01007387 */ /* 0x00a1ec0000100a00 */
[----:B------:R-:W-:-:S07]  /*0d30*/  LEPC R20, `(.L_x_164) ;  /* 0x000000001014794e */ /* 0x000fce0000000000 */
[----:B0-----:R-:W-:Y:S05]  /*0d40*/  CALL.ABS.NOINC R8 ;  /* 0x0000000008007343 */ /* 0x001fea0003c00000 */
.L_x_164:
        /* <DEDUP_REMOVED lines=10> */
.L_x_165:
        /* <DEDUP_REMOVED lines=10> */
.L_x_166:
        /* <DEDUP_REMOVED lines=10> */
.L_x_167:
        /* <DEDUP_REMOVED lines=10> */
.L_x_168:
        /* <DEDUP_REMOVED lines=10> */
.L_x_169:
        /* <DEDUP_REMOVED lines=10> */
.L_x_170:
        /* <DEDUP_REMOVED lines=10> */
.L_x_171:
[----:B------:R-:W-:-:S07]  /*11b0*/  VIADD R19, R19, 0x8 ;  /* 0x0000000813137836 */ /* 0x000fce0000000000 */
.L_x_163:
[----:B------:R-:W-:-:S13]  /*11c0*/  ISETP.NE.AND P0, PT, R23, RZ, PT ;  /* 0x000000ff1700720c */ /* 0x000fda0003f05270 */
[----:B------:R-:W-:Y:S05]  /*11d0*/  @!P0 BRA `(.L_x_162) ;  /* 0x0000000400248947 */ /* 0x000fea0003800000 */
[----:B------:R-:W1:Y:S01]  /*11e0*/  LDC R0, c[0x0][0x388] ;  /* 0x0000e200ff007b82 */ /* 0x000e620000000800 */
[----:B------:R-:W-:Y:S02]  /*11f0*/  ISETP.GE.U32.AND P0, PT, R23, 0x4, PT ;  /* 0x000000041700780c */ /* 0x000fe40003f06070 */
[----:B-1----:R-:W-:-:S11]  /*1200*/  LOP3.LUT R23, R0, 0x3, RZ, 0xc0, !PT ;  /* 0x0000000300177812 */ /* 0x002fd600078ec0ff */
[----:B------:R-:W-:Y:S05]  /*1210*/  @!P0 BRA `(.L_x_172) ;  /* 0x0000000000b08947 */ /* 0x000fea0003800000 */
        /* <DEDUP_REMOVED lines=13> */
.L_x_173:
        /* <DEDUP_REMOVED lines=10> */
.L_x_174:
        /* <DEDUP_REMOVED lines=10> */
.L_x_175:
        /* <DEDUP_REMOVED lines=10> */
.L_x_176:
[----:B------:R-:W-:-:S07]  /*14d0*/  IADD3 R19, PT, PT, R19, 0x4, RZ ;  /* 0x0000000413137810 */ /* 0x000fce0007ffe0ff */
.L_x_172:
[----:B------:R-:W-:-:S13]  /*14e0*/  ISETP.NE.AND P0, PT, R23, RZ, PT ;  /* 0x000000ff1700720c */ /* 0x000fda0003f05270 */
[----:B------:R-:W-:Y:S05]  /*14f0*/  @!P0 BRA `(.L_x_162) ;  /* 0x00000000005c8947 */ /* 0x000fea0003800000 */
[----:B------:R-:W1:Y:S01]  /*1500*/  LDC.64 R16, c[0x0][0x380] ;  /* 0x0000e000ff107b82 */ /* 0x000e620000000a00 */
[----:B------:R-:W-:Y:S02]  /*1510*/  IMAD.MOV R23, RZ, RZ, -R23 ;  /* 0x000000ffff177224 */ /* 0x000fe400078e0a17 */
[----:B-1----:R-:W-:-:S07]  /*1520*/  IMAD.WIDE.U32 R16, R19, 0x8, R16 ;  /* 0x0000000813107825 */ /* 0x002fce00078e0010 */
.L_x_178:
[----:B------:R-:W-:Y:S01]  /*1530*/  IMAD.MOV.U32 R10, RZ, RZ, R16 ;  /* 0x000000ffff0a7224 */ /* 0x000fe200078e0010 */
[----:B------:R-:W-:Y:S01]  /*1540*/  MOV R11, R17 ;  /* 0x00000011000b7202 */ /* 0x000fe20000000f00 */
[----:B------:R-:W1:Y:S05]  /*1550*/  LDCU.64 UR4, c[0x4][0x8] ;  /* 0x01000100ff0477ac */ /* 0x000e6a0008000a00 */
[----:B0-----:R-:W2:Y:S01]  /*1560*/  LDG.E.64 R10, desc[UR36][R10.64] ;  /* 0x000000240a0a7981 */ /* 0x001ea2000c1e1b00 */
[----:B------:R-:W-:Y:S01]  /*1570*/  MOV R8, 0x0 ;  /* 0x0000000000087802 */ /* 0x000fe20000000f00 */
[----:B------:R-:W-:Y:S02]  /*1580*/  VIADD R23, R23, 0x1 ;  /* 0x0000000117177836 */ /* 0x000fe40000000000 */
[----:B------:R-:W-:-:S02]  /*1590*/  IMAD.MOV.U32 R6, RZ, RZ, R18 ;  /* 0x000000ffff067224 */ /* 0x000fc400078e0012 */
[----:B------:R-:W-:Y:S01]  /*15a0*/  IMAD.MOV.U32 R7, RZ, RZ, R2 ;  /* 0x000000ffff077224 */ /* 0x000fe200078e0002 */
[----:B------:R-:W0:Y:S01]  /*15b0*/  LDC.64 R8, c[0x4][R8] ;  /* 0x0100000008087b82 */ /* 0x000e220000000a00 */
[----:B------:R-:W-:-:S04]  /*15c0*/  ISETP.NE.AND P0, PT, R23, RZ, PT ;  /* 0x000000ff1700720c */ /* 0x000fc80003f05270 */
[----:B------:R-:W-:Y:S01]  /*15d0*/  P2R R0, PR, RZ, 0x1 ;  /* 0x00000001ff007803 */ /* 0x000fe20000000000 */
[----:B-1----:R-:W-:Y:S01]  /*15e0*/  IMAD.U32 R4, RZ, RZ, UR4 ;  /* 0x00000004ff047e24 */ /* 0x002fe2000f8e00ff */
[----:B------:R-:W-:Y:S01]  /*15f0*/  MOV R5, UR5 ;  /* 0x0000000500057c02 */ /* 0x000fe20008000f00 */
[----:B0-2---:R1:W-:Y:S06]  /*1600*/  STL.64 [R1], R10 ;  /* 0x0000000a01007387 */ /* 0x0053ec0000100a00 */
[----:B------:R-:W-:-:S07]  /*1610*/  LEPC R20, `(.L_x_177) ;  /* 0x000000001014794e */ /* 0x000fce0000000000 */
[----:B-1----:R-:W-:Y:S05]  /*1620*/  CALL.ABS.NOINC R8 ;  /* 0x0000000008007343 */ /* 0x002fea0003c00000 */
.L_x_177:
[----:B------:R-:W-:Y:S02]  /*1630*/  ISETP.NE.AND P6, PT, R23, RZ, PT ;  /* 0x000000ff1700720c */ /* 0x000fe40003fc5270 */
[----:B------:R-:W-:-:S04]  /*1640*/  IADD3 R16, P0, PT, R16, 0x8, RZ ;  /* 0x0000000810107810 */ /* 0x000fc80007f1e0ff */
[----:B------:R-:W-:-:S07]  /*1650*/  IADD3.X R17, PT, PT, RZ, R17, RZ, P0, !PT ;  /* 0x00000011ff117210 */ /* 0x000fce00007fe4ff */
[----:B------:R-:W-:Y:S05]  /*1660*/  @P6 BRA `(.L_x_178) ;  /* 0xfffffffc00b06947 */ /* 0x000fea000383ffff */
.L_x_162:
[----:B0-----:R-:W-:Y:S05]  /*1670*/  BSYNC.RECONVERGENT B6 ;  /* 0x0000000000067941 */ /* 0x001fea0003800200 */
.L_x_143:
[----:B------:R-:W-:Y:S01]  /*1680*/  MOV R0, 0x0 ;  /* 0x0000000000007802 */ /* 0x000fe20000000f00 */
[----:B------:R-:W0:Y:S01]  /*1690*/  LDCU.64 UR4, c[0x4][0x10] ;  /* 0x01000200ff0477ac */ /* 0x000e220008000a00 */
[----:B------:R-:W-:Y:S02]  /*16a0*/  CS2R R6, SRZ ;  /* 0x0000000000067805 */ /* 0x000fe4000001ff00 */
[----:B------:R1:W2:Y:S01]  /*16b0*/  LDC.64 R2, c[0x4][R0] ;  /* 0x0100000000027b82 */ /* 0x0002a20000000a00 */
[----:B0-----:R-:W-:Y:S01]  /*16c0*/  IMAD.U32 R4, RZ, RZ, UR4 ;  /* 0x00000004ff047e24 */ /* 0x001fe2000f8e00ff */
[----:B-1----:R-:W-:-:S07]  /*16d0*/  MOV R5, UR5 ;  /* 0x0000000500057c02 */ /* 0x002fce0008000f00 */
[----:B------:R-:W-:-:S07]  /*16e0*/  LEPC R20, `(.L_x_179) ;  /* 0x000000001014794e */ /* 0x000fce0000000000 */
[----:B--2---:R-:W-:Y:S05]  /*16f0*/  CALL.ABS.NOINC R2 ;  /* 0x0000000002007343 */ /* 0x004fea0003c00000 */
.L_x_179:
[----:B------:R-:W-:Y:S05]  /*1700*/  EXIT ;  /* 0x000000000000794d */ /* 0x000fea0003800000 */
.L_x_180:
        /* <DEDUP_REMOVED lines=15> */
.L_x_197:


//--------------------- .text._Z19init_longlong_arrayPxxi --------------------------
	.section	.text._Z19init_longlong_arrayPxxi,"ax",@progbits
	.align	128
        .global         _Z19init_longlong_arrayPxxi
        .type           _Z19init_longlong_arrayPxxi,@function
        .size           _Z19init_longlong_arrayPxxi,(.L_x_198 - _Z19init_longlong_arrayPxxi)
        .other          _Z19init_longlong_arrayPxxi,@"STO_CUDA_ENTRY STV_DEFAULT"
_Z19init_longlong_arrayPxxi:
.text._Z19init_longlong_arrayPxxi:
        /* <DEDUP_REMOVED lines=10> */
[----:B------:R-:W1:Y:S01]  /*00a0*/  LDC.64 R4, c[0x0][0x388] ;  /* 0x0000e200ff047b82 */ /* 0x000e620000000a00 */
[----:B0-----:R-:W-:-:S05]  /*00b0*/  IMAD.WIDE R2, R7, 0x8, R2 ;  /* 0x0000000807027825 */ /* 0x001fca00078e0202 */
[----:B-1----:R-:W-:Y:S01]  /*00c0*/  STG.E.64 desc[UR4][R2.64], R4 ;  /* 0x0000000402007986 */ /* 0x002fe2000c101b04 */
[----:B------:R-:W-:Y:S05]  /*00d0*/  EXIT ;  /* 0x000000000000794d */ /* 0x000fea0003800000 */
.L_x_181:
        /* <DEDUP_REMOVED lines=10> */
.L_x_198:


//--------------------- .nv.global.init           --------------------------
	.section	.nv.global.init,"aw",@progbits
.nv.global.init:
	.type		$str$1,@object
	.size		$str$1,($str$3 - $str$1)
$str$1:
        /*0000*/ 	.byte	0x0a, 0x00
	.type		$str$3,@object
	.size		$str$3,($str - $str$3)
$str$3:
        /*0002*/ 	.byte	0x25, 0x64, 0x20, 0x00
	.type		$str,@object
	.size		$str,($str$2 - $str)
$str:
        /*0006*/ 	.byte	0x25, 0x6c, 0x6c, 0x64, 0x20, 0x00
	.type		$str$2,@object
	.size		$str$2,($str$4 - $str$2)
$str$2:
        /*000c*/ 	.byte	0x25, 0x64, 0x20, 0x25, 0x64, 0x20, 0x25, 0x64, 0x0a, 0x00
	.type		$str$4,@object
	.size		$str$4,(.L_4 - $str$4)
$str$4:
        /*0016*/ 	.byte	0x46, 0x69, 0x6e, 0x61, 0x6c, 0x20, 0x41, 0x6e, 0x73, 0x77, 0x65, 0x72, 0x3a, 0x20, 0x25, 0x6c
        /*0026*/ 	.byte	0x64, 0x0a, 0x00
.L_4:


//--------------------- .nv.shared._Z9printEdgePiS_S_S_i --------------------------
	.section	.nv.shared._Z9printEdgePiS_S_S_i,"aw",@nobits
	.sectionflags	@""
	.align	16
	.zero		1024


//--------------------- .nv.shared.reserved.0     --------------------------
	.section	.nv.shared.reserved.0,"aw",@nobits
	.weak		__nv_reservedSMEM_offset_0_alias
	.size		__nv_reservedSMEM_offset_0_alias, 0, 64
	.other		__nv_reservedSMEM_offset_0_alias,@"STO_CUDA_RESERVED_SHARED STV_DEFAULT"
__nv_reservedSMEM_offset_0_alias:
	.zero		0
	.zero		64


//--------------------- .nv.shared._Z5shiftPiiS_  --------------------------
	.section	.nv.shared._Z5shiftPiiS_,"aw",@nobits
	.sectionflags	@""
	.align	16
	.zero		1024


//--------------------- .nv.shared._Z21fix_prefix_sum_kernelPiS_i --------------------------
	.section	.nv.shared._Z21fix_prefix_sum_kernelPiS_i,"aw",@nobits
	.sectionflags	@""
	.align	16
	.zero		1024


//--------------------- .nv.shared._Z22scan_block_sums_kernelPiS_i --------------------------
	.section	.nv.shared._Z22scan_block_sums_kernelPiS_i,"aw",@nobits
	.sectionflags	@""
	.align	16
	.zero		1024


//--------------------- .nv.shared._Z23block_prefix_sum_kernelPiS_S_i --------------------------
	.section	.nv.shared._Z23block_prefix_sum_kernelPiS_S_i,"aw",@nobits
	.sectionflags	@""
	.align	16
	.zero		1024


//--------------------- .nv.shared._Z4copyPiS_i   --------------------------
	.section	.nv.shared._Z4copyPiS_i,"aw",@nobits
	.sectionflags	@""
	.align	16
	.zero		1024


//--------------------- .nv.shared._Z9build_CSRPiS_S_S_S_P4Edgei --------------------------
	.section	.nv.shared._Z9build_CSRPiS_S_S_S_P4Edgei,"aw",@nobits
	.sectionflags	@""
	.align	16
	.zero		1024


//--------------------- .nv.shared._Z5clearP4Edgei --------------------------
	.section	.nv.shared._Z5clearP4Edgei,"aw",@nobits
	.sectionflags	@""
	.align	16
	.zero		1024


//--------------------- .nv.shared._Z13markComponentiP4EdgePiS1_S1_ --------------------------
	.section	.nv.shared._Z13markComponentiP4EdgePiS1_S1_,"aw",@nobits
	.sectionflags	@""
	.align	16
	.zero		1024


//--------------------- .nv.shared._Z10removeEdgeiP4EdgePl --------------------------
	.section	.nv.shared._Z10removeEdgeiP4EdgePl,"aw",@nobits
	.sectionflags	@""
	.align	16
	.zero		1024


//--------------------- .nv.shared._Z17construct_minedgeP4EdgePxiPiS2_S2_S2_S2_ --------------------------
	.section	.nv.shared._Z17construct_minedgeP4EdgePxiPiS2_S2_S2_S2_,"aw",@nobits
	.sectionflags	@""
	.align	16
	.zero		1024


//--------------------- .nv.shared._Z12find_minedgePiS_S_S_iP4EdgeS_S_Px --------------------------
	.section	.nv.shared._Z12find_minedgePiS_S_S_iP4EdgeS_S_Px,"aw",@nobits
	.sectionflags	@""
	.align	16
	.zero		1024


//--------------------- .nv.shared._Z8printMstP4EdgeiPiPl --------------------------
	.section	.nv.shared._Z8printMstP4EdgeiPiPl,"aw",@nobits
	.sectionflags	@""
	.align	16
	.zero		1024


//--------------------- .nv.shared._Z4initPii     --------------------------
	.section	.nv.shared._Z4initPii,"aw",@nobits
	.sectionflags	@""
	.align	16
	.zero		1024


//--------------------- .nv.shared._Z11clearminidxPxi --------------------------
	.section	.nv.shared._Z11clearminidxPxi,"aw",@nobits
	.sectionflags	@""
	.align	16
	.zero		1024


//--------------------- .nv.shared._Z5printPxi    --------------------------
	.section	.nv.shared._Z5printPxi,"aw",@nobits
	.sectionflags	@""
	.align	16
	.zero		1024


//--------------------- .nv.shared._Z19init_longlong_arrayPxxi --------------------------
	.section	.nv.shared._Z19init_longlong_arrayPxxi,"aw",@nobits
	.sectionflags	@""
	.align	16
	.zero		1024


//--------------------- .nv.constant0._Z9printEdgePiS_S_S_i --------------------------
	.section	.nv.constant0._Z9printEdgePiS_S_S_i,"a",@progbits
	.sectionflags	@""
	.align	4
.nv.constant0._Z9printEdgePiS_S_S_i:
	.zero		932


//--------------------- .nv.constant0._Z5shiftPiiS_ --------------------------
	.section	.nv.constant0._Z5shiftPiiS_,"a",@progbits
	.sectionflags	@""
	.align	4
.nv.constant0._Z5shiftPiiS_:
	.zero		920


//--------------------- .nv.constant0._Z21fix_prefix_sum_kernelPiS_i --------------------------
	.section	.nv.constant0._Z21fix_prefix_sum_kernelPiS_i,"a",@progbits
	.sectionflags	@""
	.align	4
.nv.constant0._Z21fix_prefix_sum_kernelPiS_i:
	.zero		916


//--------------------- .nv.constant0._Z22scan_block_sums_kernelPiS_i --------------------------
	.section	.nv.constant0._Z22scan_block_sums_kernelPiS_i,"a",@progbits
	.sectionflags	@""
	.align	4
.nv.constant0._Z22scan_block_sums_kernelPiS_i:
	.zero		916


//--------------------- .nv.constant0._Z23block_prefix_sum_kernelPiS_S_i --------------------------
	.section	.nv.constant0._Z23block_prefix_sum_kernelPiS_S_i,"a",@progbits
	.sectionflags	@""
	.align	4
.nv.constant0._Z23block_prefix_sum_kernelPiS_S_i:
	.zero		924


//--------------------- .nv.constant0._Z4copyPiS_i --------------------------
	.section	.nv.constant0._Z4copyPiS_i,"a",@progbits
	.sectionflags	@""
	.align	4
.nv.constant0._Z4copyPiS_i:
	.zero		916


//--------------------- .nv.constant0._Z9build_CSRPiS_S_S_S_P4Edgei --------------------------
	.section	.nv.constant0._Z9build_CSRPiS_S_S_S_P4Edgei,"a",@progbits
	.sectionflags	@""
	.align	4
.nv.constant0._Z9build_CSRPiS_S_S_S_P4Edgei:
	.zero		948


//--------------------- .nv.constant0._Z5clearP4Edgei --------------------------
	.section	.nv.constant0._Z5clearP4Edgei,"a",@progbits
	.sectionflags	@""
	.align	4
.nv.constant0._Z5clearP4Edgei:
	.zero		908


//--------------------- .nv.constant0._Z13markComponentiP4EdgePiS1_S1_ --------------------------
	.section	.nv.constant0._Z13markComponentiP4EdgePiS1_S1_,"a",@progbits
	.sectionflags	@""
	.align	4
.nv.constant0._Z13markComponentiP4EdgePiS1_S1_:
	.zero		936


//--------------------- .nv.constant0._Z10removeEdgeiP4EdgePl --------------------------
	.section	.nv.constant0._Z10removeEdgeiP4EdgePl,"a",@progbits
	.sectionflags	@""
	.align	4
.nv.constant0._Z10removeEdgeiP4EdgePl:
	.zero		920


//--------------------- .nv.constant0._Z17construct_minedgeP4EdgePxiPiS2_S2_S2_S2_ --------------------------
	.section	.nv.constant0._Z17construct_minedgeP4EdgePxiPiS2_S2_S2_S2_,"a",@progbits
	.sectionflags	@""
	.align	4
.nv.constant0._Z17construct_minedgeP4EdgePxiPiS2_S2_S2_S2_:
	.zero		960


//--------------------- .nv.constant0._Z12find_minedgePiS_S_S_iP4EdgeS_S_Px --------------------------
	.section	.nv.constant0._Z12find_minedgePiS_S_S_iP4EdgeS_S_Px,"a",@progbits
	.sectionflags	@""
	.align	4
.nv.constant0._Z12find_minedgePiS_S_S_iP4EdgeS_S_Px:
	.zero		968


//--------------------- .nv.constant0._Z8printMstP4EdgeiPiPl --------------------------
	.section	.nv.constant0._Z8printMstP4EdgeiPiPl,"a",@progbits
	.sectionflags	@""
	.align	4
.nv.constant0._Z8printMstP4EdgeiPiPl:
	.zero		928


//--------------------- .nv.constant0._Z4initPii  --------------------------
	.section	.nv.constant0._Z4initPii,"a",@progbits
	.sectionflags	@""
	.align	4
.nv.constant0._Z4initPii:
	.zero		908


//--------------------- .nv.constant0._Z11clearminidxPxi --------------------------
	.section	.nv.constant0._Z11clearminidxPxi,"a",@progbits
	.sectionflags	@""
	.align	4
.nv.constant0._Z11clearminidxPxi:
	.zero		908


//--------------------- .nv.constant0._Z5printPxi --------------------------
	.section	.nv.constant0._Z5printPxi,"a",@progbits
	.sectionflags	@""
	.align	4
.nv.constant0._Z5printPxi:
	.zero		908


//--------------------- .nv.constant0._Z19init_longlong_arrayPxxi --------------------------
	.section	.nv.constant0._Z19init_longlong_arrayPxxi,"a",@progbits
	.sectionflags	@""
	.align	4
.nv.constant0._Z19init_longlong_arrayPxxi:
	.zero		916


//--------------------- SYMBOLS --------------------------

	.type		.nv.reservedSmem.offset0,@object
	.size		.nv.reservedSmem.offset0,0x4
	.type		.nv.reservedSmem.cap,@object
	.size		.nv.reservedSmem.cap,0x4
	.type		vprintf,@function
